def attn_fwd(
    Q,
    K,
    V,
    Out,
    Lse,
    sm_scale,
    stride_qz,
    stride_qh,
    stride_qm,
    stride_qk,
    stride_kz,
    stride_kh,
    stride_kn,
    stride_kk,
    stride_vz,
    stride_vh,
    stride_vn,
    stride_vk,
    stride_oz,
    stride_oh,
    stride_om,
    stride_ok,
    seqlen_q,
    seqlen_k,
    BLOCK_M: tl.constexpr,
    BLOCK_N: tl.constexpr,
    HEAD_DIM: tl.constexpr,
    CAUSAL: tl.constexpr,
):
    start_m = tl.program_id(0)
    off_hz = tl.program_id(1)
    q_off = off_hz * stride_qh
    k_off = off_hz * stride_kh
    v_off = off_hz * stride_vh
    offs_m = start_m * BLOCK_M + tl.arange(0, BLOCK_M)
    offs_d = tl.arange(0, HEAD_DIM)
    offs_n = tl.arange(0, BLOCK_N)
    q_ptrs = Q + q_off + offs_m[:, None] * stride_qm + offs_d[None, :] * stride_qk
    k_ptrs = K + k_off + offs_d[:, None] * stride_kk + offs_n[None, :] * stride_kn
    v_ptrs = V + v_off + offs_n[:, None] * stride_vn + offs_d[None, :] * stride_vk
    m_i = tl.full([BLOCK_M], float("-inf"), dtype=tl.float32)
    l_i = tl.zeros([BLOCK_M], dtype=tl.float32) + 1.0
    acc = tl.zeros([BLOCK_M, HEAD_DIM], dtype=tl.float32)
    q = tl.load(q_ptrs)
    acc, l_i, m_i = _attn_fwd_inner(
        acc,
        l_i,
        m_i,
        q,
        k_ptrs,
        v_ptrs,
        sm_scale,
        stride_kn,
        stride_vn,
        start_m,
        seqlen_k,
        BLOCK_M,
        BLOCK_N,
        HEAD_DIM,
        CAUSAL,
    )
    acc = acc / l_i[:, None]
    lse = m_i + tl.math.log2(l_i) / 1.4426950408889634
    o_ptrs = (
        Out
        + off_hz * stride_oh
        + offs_m[:, None] * stride_om
        + offs_d[None, :] * stride_ok
    )
    tl.store(o_ptrs, acc.to(Out.dtype.element_ty))
    tl.store(Lse + off_hz * seqlen_q + offs_m, lse)

# config = {"BLOCK_M": 256, "BLOCK_N": 64, "HEAD_DIM": 32, "arch": "sm_90", "causal": true, "dtype": "fp16", "num_stages": 2, "num_warps": 8}
# arch = sm_90


// ===== COMPILED SASS (sm_90a) =====

	.target	sm_90a

	.elftype	@"ET_EXEC"


//--------------------- .note.nv.tkinfo           --------------------------
	.section	.note.nv.tkinfo,"",@"SHT_NOTE"
	.sectionflags	@"SHF_NOTE_NV_TKINFO"
	.tkinfo
        /*0018*/ 	.word	0x00000002
        /*0030*/ 	.string	""
        /*0030*/ 	.string	"ptxas"
        /*0030*/ 	.string	"Cuda compilation tools, release 13.0, V13.0.88"
        /*0030*/ 	.string	"Build cuda_13.0.r13.0/compiler.36424714_0"
        /*0030*/ 	.string	"-v  -suppress-debug-info  -lineinfo  -arch sm_90a "



//--------------------- .note.nv.cuinfo           --------------------------
	.section	.note.nv.cuinfo,"",@"SHT_NOTE"
	.sectionflags	@"SHF_NOTE_NV_CUINFO"
        /*0018*/ 	.short	0x0002
        /*001a*/ 	.short	0x005a
        /*001c*/ 	.short	0x0082
	.zero		2


//--------------------- .nv.info                  --------------------------
	.section	.nv.info,"",@"SHT_CUDA_INFO"
	.align	4


	//----- nvinfo : EIATTR_REGCOUNT
	.align		4
        /*0000*/ 	.byte	0x04, 0x2f
        /*0002*/ 	.short	(.L_2 - .L_1)
	.align		4
.L_1:
        /*0004*/ 	.word	index@(attn_fwd)
        /*0008*/ 	.word	0x000000b2


	//----- nvinfo : EIATTR_FRAME_SIZE
	.align		4
.L_2:
        /*000c*/ 	.byte	0x04, 0x11
        /*000e*/ 	.short	(.L_4 - .L_3)
	.align		4
.L_3:
        /*0010*/ 	.word	index@(attn_fwd)
        /*0014*/ 	.word	0x00000000


	//----- nvinfo : EIATTR_MIN_STACK_SIZE
	.align		4
.L_4:
        /*0018*/ 	.byte	0x04, 0x12
        /*001a*/ 	.short	(.L_6 - .L_5)
	.align		4
.L_5:
        /*001c*/ 	.word	index@(attn_fwd)
        /*0020*/ 	.word	0x00000000
.L_6:


//--------------------- .nv.compat                --------------------------
	.section	.nv.compat,"",@"SHT_CUDA_COMPAT_INFO"
	.align	4
        /*0000*/ 	.byte	0x02, 0x09, 0x01, 0x00, 0x02, 0x02, 0x04, 0x00, 0x02, 0x05, 0x05, 0x00, 0x03, 0x07, 0x01, 0x01
        /*0010*/ 	.byte	0x02, 0x03, 0x00, 0x00, 0x02, 0x06, 0x01, 0x00, 0x04, 0x0b, 0x08, 0x00, 0x00, 0x00, 0x00, 0x00
        /*0020*/ 	.byte	0x00, 0x00, 0x00, 0x00


//--------------------- .nv.info.attn_fwd         --------------------------
	.section	.nv.info.attn_fwd,"",@"SHT_CUDA_INFO"
	.sectionflags	@""
	.align	4


	//----- nvinfo : EIATTR_CUDA_API_VERSION
	.align		4
        /*0000*/ 	.byte	0x04, 0x37
        /*0002*/ 	.short	(.L_8 - .L_7)
.L_7:
        /*0004*/ 	.word	0x00000082


	//----- nvinfo : EIATTR_KPARAM_INFO
	.align		4
.L_8:
        /*0008*/ 	.byte	0x04, 0x17
        /*000a*/ 	.short	(.L_10 - .L_9)
.L_9:
        /*000c*/ 	.word	0x00000000
        /*0010*/ 	.short	0x0019
        /*0012*/ 	.short	0x0080
        /*0014*/ 	.byte	0x00, 0xf4, 0x21, 0x00


	//----- nvinfo : EIATTR_KPARAM_INFO
	.align		4
.L_10:
        /*0018*/ 	.byte	0x04, 0x17
        /*001a*/ 	.short	(.L_12 - .L_11)
.L_11:
        /*001c*/ 	.word	0x00000000
        /*0020*/ 	.short	0x0018
        /*0022*/ 	.short	0x0078
        /*0024*/ 	.byte	0x00, 0xf4, 0x21, 0x00


	//----- nvinfo : EIATTR_KPARAM_INFO
	.align		4
.L_12:
        /*0028*/ 	.byte	0x04, 0x17
        /*002a*/ 	.short	(.L_14 - .L_13)
.L_13:
        /*002c*/ 	.word	0x00000000
        /*0030*/ 	.short	0x0017
        /*0032*/ 	.short	0x0070
        /*0034*/ 	.byte	0x00, 0xf0, 0x11, 0x00


	//----- nvinfo : EIATTR_KPARAM_INFO
	.align		4
.L_14:
        /*0038*/ 	.byte	0x04, 0x17
        /*003a*/ 	.short	(.L_16 - .L_15)
.L_15:
        /*003c*/ 	.word	0x00000000
        /*0040*/ 	.short	0x0016
        /*0042*/ 	.short	0x006c
        /*0044*/ 	.byte	0x00, 0xf0, 0x11, 0x00


	//----- nvinfo : EIATTR_KPARAM_INFO
	.align		4
.L_16:
        /*0048*/ 	.byte	0x04, 0x17
        /*004a*/ 	.short	(.L_18 - .L_17)
.L_17:
        /*004c*/ 	.word	0x00000000
        /*0050*/ 	.short	0x0015
        /*0052*/ 	.short	0x0068
        /*0054*/ 	.byte	0x00, 0xf0, 0x11, 0x00


	//----- nvinfo : EIATTR_KPARAM_INFO
	.align		4
.L_18:
        /*0058*/ 	.byte	0x04, 0x17
        /*005a*/ 	.short	(.L_20 - .L_19)
.L_19:
        /*005c*/ 	.word	0x00000000
        /*0060*/ 	.short	0x0014
        /*0062*/ 	.short	0x0064
        /*0064*/ 	.byte	0x00, 0xf0, 0x11, 0x00


	//----- nvinfo : EIATTR_KPARAM_INFO
	.align		4
.L_20:
        /*0068*/ 	.byte	0x04, 0x17
        /*006a*/ 	.short	(.L_22 - .L_21)
.L_21:
        /*006c*/ 	.word	0x00000000
        /*0070*/ 	.short	0x0013
        /*0072*/ 	.short	0x0060
        /*0074*/ 	.byte	0x00, 0xf0, 0x11, 0x00


	//----- nvinfo : EIATTR_KPARAM_INFO
	.align		4
.L_22:
        /*0078*/ 	.byte	0x04, 0x17
        /*007a*/ 	.short	(.L_24 - .L_23)
.L_23:
        /*007c*/ 	.word	0x00000000
        /*0080*/ 	.short	0x0012
        /*0082*/ 	.short	0x005c
        /*0084*/ 	.byte	0x00, 0xf0, 0x11, 0x00


	//----- nvinfo : EIATTR_KPARAM_INFO
	.align		4
.L_24:
        /*0088*/ 	.byte	0x04, 0x17
        /*008a*/ 	.short	(.L_26 - .L_25)
.L_25:
        /*008c*/ 	.word	0x00000000
        /*0090*/ 	.short	0x0011
        /*0092*/ 	.short	0x0058
        /*0094*/ 	.byte	0x00, 0xf0, 0x11, 0x00


	//----- nvinfo : EIATTR_KPARAM_INFO
	.align		4
.L_26:
        /*0098*/ 	.byte	0x04, 0x17
        /*009a*/ 	.short	(.L_28 - .L_27)
.L_27:
        /*009c*/ 	.word	0x00000000
        /*00a0*/ 	.short	0x0010
        /*00a2*/ 	.short	0x0054
        /*00a4*/ 	.byte	0x00, 0xf0, 0x11, 0x00


	//----- nvinfo : EIATTR_KPARAM_INFO
	.align		4
.L_28:
        /*00a8*/ 	.byte	0x04, 0x17
        /*00aa*/ 	.short	(.L_30 - .L_29)
.L_29:
        /*00ac*/ 	.word	0x00000000
        /*00b0*/ 	.short	0x000f
        /*00b2*/ 	.short	0x0050
        /*00b4*/ 	.byte	0x00, 0xf0, 0x11, 0x00


	//----- nvinfo : EIATTR_KPARAM_INFO
	.align		4
.L_30:
        /*00b8*/ 	.byte	0x04, 0x17
        /*00ba*/ 	.short	(.L_32 - .L_31)
.L_31:
        /*00bc*/ 	.word	0x00000000
        /*00c0*/ 	.short	0x000e
        /*00c2*/ 	.short	0x004c
        /*00c4*/ 	.byte	0x00, 0xf0, 0x11, 0x00


	//----- nvinfo : EIATTR_KPARAM_INFO
	.align		4
.L_32:
        /*00c8*/ 	.byte	0x04, 0x17
        /*00ca*/ 	.short	(.L_34 - .L_33)
.L_33:
        /*00cc*/ 	.word	0x00000000
        /*00d0*/ 	.short	0x000d
        /*00d2*/ 	.short	0x0048
        /*00d4*/ 	.byte	0x00, 0xf0, 0x11, 0x00


	//----- nvinfo : EIATTR_KPARAM_INFO
	.align		4
.L_34:
        /*00d8*/ 	.byte	0x04, 0x17
        /*00da*/ 	.short	(.L_36 - .L_35)
.L_35:
        /*00dc*/ 	.word	0x00000000
        /*00e0*/ 	.short	0x000c
        /*00e2*/ 	.short	0x0044
        /*00e4*/ 	.byte	0x00, 0xf0, 0x11, 0x00


	//----- nvinfo : EIATTR_KPARAM_INFO
	.align		4
.L_36:
        /*00e8*/ 	.byte	0x04, 0x17
        /*00ea*/ 	.short	(.L_38 - .L_37)
.L_37:
        /*00ec*/ 	.word	0x00000000
        /*00f0*/ 	.short	0x000b
        /*00f2*/ 	.short	0x0040
        /*00f4*/ 	.byte	0x00, 0xf0, 0x11, 0x00


	//----- nvinfo : EIATTR_KPARAM_INFO
	.align		4
.L_38:
        /*00f8*/ 	.byte	0x04, 0x17
        /*00fa*/ 	.short	(.L_40 - .L_39)
.L_39:
        /*00fc*/ 	.word	0x00000000
        /*0100*/ 	.short	0x000a
        /*0102*/ 	.short	0x003c
        /*0104*/ 	.byte	0x00, 0xf0, 0x11, 0x00


	//----- nvinfo : EIATTR_KPARAM_INFO
	.align		4
.L_40:
        /*0108*/ 	.byte	0x04, 0x17
        /*010a*/ 	.short	(.L_42 - .L_41)
.L_41:
        /*010c*/ 	.word	0x00000000
        /*0110*/ 	.short	0x0009
        /*0112*/ 	.short	0x0038
        /*0114*/ 	.byte	0x00, 0xf0, 0x11, 0x00


	//----- nvinfo : EIATTR_KPARAM_INFO
	.align		4
.L_42:
        /*0118*/ 	.byte	0x04, 0x17
        /*011a*/ 	.short	(.L_44 - .L_43)
.L_43:
        /*011c*/ 	.word	0x00000000
        /*0120*/ 	.short	0x0008
        /*0122*/ 	.short	0x0034
        /*0124*/ 	.byte	0x00, 0xf0, 0x11, 0x00


	//----- nvinfo : EIATTR_KPARAM_INFO
	.align		4
.L_44:
        /*0128*/ 	.byte	0x04, 0x17
        /*012a*/ 	.short	(.L_46 - .L_45)
.L_45:
        /*012c*/ 	.word	0x00000000
        /*0130*/ 	.short	0x0007
        /*0132*/ 	.short	0x0030
        /*0134*/ 	.byte	0x00, 0xf0, 0x11, 0x00


	//----- nvinfo : EIATTR_KPARAM_INFO
	.align		4
.L_46:
        /*0138*/ 	.byte	0x04, 0x17
        /*013a*/ 	.short	(.L_48 - .L_47)
.L_47:
        /*013c*/ 	.word	0x00000000
        /*0140*/ 	.short	0x0006
        /*0142*/ 	.short	0x002c
        /*0144*/ 	.byte	0x00, 0xf0, 0x11, 0x00


	//----- nvinfo : EIATTR_KPARAM_INFO
	.align		4
.L_48:
        /*0148*/ 	.byte	0x04, 0x17
        /*014a*/ 	.short	(.L_50 - .L_49)
.L_49:
        /*014c*/ 	.word	0x00000000
        /*0150*/ 	.short	0x0005
        /*0152*/ 	.short	0x0028
        /*0154*/ 	.byte	0x00, 0xf0, 0x11, 0x00


	//----- nvinfo : EIATTR_KPARAM_INFO
	.align		4
.L_50:
        /*0158*/ 	.byte	0x04, 0x17
        /*015a*/ 	.short	(.L_52 - .L_51)
.L_51:
        /*015c*/ 	.word	0x00000000
        /*0160*/ 	.short	0x0004
        /*0162*/ 	.short	0x0020
        /*0164*/ 	.byte	0x00, 0xf4, 0x21, 0x00


	//----- nvinfo : EIATTR_KPARAM_INFO
	.align		4
.L_52:
        /*0168*/ 	.byte	0x04, 0x17
        /*016a*/ 	.short	(.L_54 - .L_53)
.L_53:
        /*016c*/ 	.word	0x00000000
        /*0170*/ 	.short	0x0003
        /*0172*/ 	.short	0x0018
        /*0174*/ 	.byte	0x00, 0xf4, 0x21, 0x00


	//----- nvinfo : EIATTR_KPARAM_INFO
	.align		4
.L_54:
        /*0178*/ 	.byte	0x04, 0x17
        /*017a*/ 	.short	(.L_56 - .L_55)
.L_55:
        /*017c*/ 	.word	0x00000000
        /*0180*/ 	.short	0x0002
        /*0182*/ 	.short	0x0010
        /*0184*/ 	.byte	0x00, 0xf4, 0x21, 0x00


	//----- nvinfo : EIATTR_KPARAM_INFO
	.align		4
.L_56:
        /*0188*/ 	.byte	0x04, 0x17
        /*018a*/ 	.short	(.L_58 - .L_57)
.L_57:
        /*018c*/ 	.word	0x00000000
        /*0190*/ 	.short	0x0001
        /*0192*/ 	.short	0x0008
        /*0194*/ 	.byte	0x00, 0xf4, 0x21, 0x00


	//----- nvinfo : EIATTR_KPARAM_INFO
	.align		4
.L_58:
        /*0198*/ 	.byte	0x04, 0x17
        /*019a*/ 	.short	(.L_60 - .L_59)
.L_59:
        /*019c*/ 	.word	0x00000000
        /*01a0*/ 	.short	0x0000
        /*01a2*/ 	.short	0x0000
        /*01a4*/ 	.byte	0x00, 0xf4, 0x21, 0x00


	//----- nvinfo : EIATTR_SPARSE_MMA_MASK
	.align		4
.L_60:
        /*01a8*/ 	.byte	0x03, 0x50
        /*01aa*/ 	.short	0x0000


	//----- nvinfo : EIATTR_MAXREG_COUNT
	.align		4
        /*01ac*/ 	.byte	0x03, 0x1b
        /*01ae*/ 	.short	0x00ff


	//----- nvinfo : EIATTR_NUM_BARRIERS
	.align		4
        /*01b0*/ 	.byte	0x02, 0x4c
        /*01b2*/ 	.byte	0x01
	.zero		1


	//----- nvinfo : EIATTR_MERCURY_ISA_VERSION
	.align		4
        /*01b4*/ 	.byte	0x03, 0x5f
        /*01b6*/ 	.short	0x0101


	//----- nvinfo : EIATTR_COOP_GROUP_MASK_REGIDS
	.align		4
        /*01b8*/ 	.byte	0x04, 0x29
        /*01ba*/ 	.short	(.L_62 - .L_61)


	//   ....[0]....
.L_61:
        /*01bc*/ 	.word	0xffffffff


	//   ....[1]....
        /*01c0*/ 	.word	0xffffffff


	//   ....[2]....
        /*01c4*/ 	.word	0xffffffff


	//   ....[3]....
        /*01c8*/ 	.word	0xffffffff


	//   ....[4]....
        /*01cc*/ 	.word	0xffffffff


	//   ....[5]....
        /*01d0*/ 	.word	0xffffffff


	//   ....[6]....
        /*01d4*/ 	.word	0xffffffff


	//   ....[7]....
        /*01d8*/ 	.word	0xffffffff


	//   ....[8]....
        /*01dc*/ 	.word	0xffffffff


	//   ....[9]....
        /*01e0*/ 	.word	0xffffffff


	//   ....[10]....
        /*01e4*/ 	.word	0xffffffff


	//   ....[11]....
        /*01e8*/ 	.word	0xffffffff


	//   ....[12]....
        /*01ec*/ 	.word	0xffffffff


	//   ....[13]....
        /*01f0*/ 	.word	0xffffffff


	//   ....[14]....
        /*01f4*/ 	.word	0xffffffff


	//   ....[15]....
        /*01f8*/ 	.word	0xffffffff


	//----- nvinfo : EIATTR_COOP_GROUP_INSTR_OFFSETS
	.align		4
.L_62:
        /*01fc*/ 	.byte	0x04, 0x28
        /*01fe*/ 	.short	(.L_64 - .L_63)


	//   ....[0]....
.L_63:
        /*0200*/ 	.word	0x00002bf0


	//   ....[1]....
        /*0204*/ 	.word	0x00002c10


	//   ....[2]....
        /*0208*/ 	.word	0x00002e10


	//   ....[3]....
        /*020c*/ 	.word	0x00002e70


	//   ....[4]....
        /*0210*/ 	.word	0x00003110


	//   ....[5]....
        /*0214*/ 	.word	0x000031a0


	//   ....[6]....
        /*0218*/ 	.word	0x000035f0


	//   ....[7]....
        /*021c*/ 	.word	0x00003690


	//   ....[8]....
        /*0220*/ 	.word	0x00004720


	//   ....[9]....
        /*0224*/ 	.word	0x00004730


	//   ....[10]....
        /*0228*/ 	.word	0x00004740


	//   ....[11]....
        /*022c*/ 	.word	0x00004750


	//   ....[12]....
        /*0230*/ 	.word	0x000047c0


	//   ....[13]....
        /*0234*/ 	.word	0x000047d0


	//   ....[14]....
        /*0238*/ 	.word	0x000047f0


	//   ....[15]....
        /*023c*/ 	.word	0x00004800


	//----- nvinfo : EIATTR_EXIT_INSTR_OFFSETS
	.align		4
.L_64:
        /*0240*/ 	.byte	0x04, 0x1c
        /*0242*/ 	.short	(.L_66 - .L_65)


	//   ....[0]....
.L_65:
        /*0244*/ 	.word	0x00006830


	//----- nvinfo : EIATTR_REQNTID
	.align		4
.L_66:
        /*0248*/ 	.byte	0x04, 0x10
        /*024a*/ 	.short	(.L_68 - .L_67)
.L_67:
        /*024c*/ 	.word	0x00000100
        /*0250*/ 	.word	0x00000001
        /*0254*/ 	.word	0x00000001


	//----- nvinfo : EIATTR_CBANK_PARAM_SIZE
	.align		4
.L_68:
        /*0258*/ 	.byte	0x03, 0x19
        /*025a*/ 	.short	0x0088


	//----- nvinfo : EIATTR_PARAM_CBANK
	.align		4
        /*025c*/ 	.byte	0x04, 0x0a
        /*025e*/ 	.short	(.L_70 - .L_69)
	.align		4
.L_69:
        /*0260*/ 	.word	index@(.nv.constant0.attn_fwd)
        /*0264*/ 	.short	0x0210
        /*0266*/ 	.short	0x0088


	//----- nvinfo : EIATTR_SW_WAR
	.align		4
.L_70:
        /*0268*/ 	.byte	0x04, 0x36
        /*026a*/ 	.short	(.L_72 - .L_71)
.L_71:
        /*026c*/ 	.word	0x00000008
.L_72:


//--------------------- .nv.callgraph             --------------------------
	.section	.nv.callgraph,"",@"SHT_CUDA_CALLGRAPH"
	.align	4
	.sectionentsize	8
	.align		4
        /*0000*/ 	.word	0x00000000
	.align		4
        /*0004*/ 	.word	0xffffffff
	.align		4
        /*0008*/ 	.word	0x00000000
	.align		4
        /*000c*/ 	.word	0xfffffffe
	.align		4
        /*0010*/ 	.word	0x00000000
	.align		4
        /*0014*/ 	.word	0xfffffffd
	.align		4
        /*0018*/ 	.word	0x00000000
	.align		4
        /*001c*/ 	.word	0xfffffffc


//--------------------- .nv.constant4             --------------------------
	.section	.nv.constant4,"a",@progbits
	.align	8
	.align		8
.nv.constant4:
        /*0000*/ 	.dword	_$_str


//--------------------- .text.attn_fwd            --------------------------
	.section	.text.attn_fwd,"ax",@progbits
	.align	128
        .global         attn_fwd
        .type           attn_fwd,@function
        .size           attn_fwd,(.L_x_3 - attn_fwd)
        .other          attn_fwd,@"STO_CUDA_ENTRY STV_DEFAULT"
attn_fwd:
.text.attn_fwd:
[----:B------:R-:W-:Y:S01]  /*0000*/  LDC R1, c[0x0][0x28] ;  /* 0x00000a00ff017b82 */ /* 0x000fe20000000800 */
[----:B------:R-:W0:Y:S07]  /*0010*/  S2R R67, SR_CTAID.X ;  /* 0x0000000000437919 */ /* 0x000e2e0000002500 */
[----:B------:R-:W1:Y:S01]  /*0020*/  S2UR UR16, SR_CTAID.Y ;  /* 0x00000000001079c3 */ /* 0x000e620000002600 */
[----:B------:R-:W-:Y:S01]  /*0030*/  ULDC.64 UR4, c[0x0][0x240] ;  /* 0x0000900000047ab9 */ /* 0x000fe20000000a00 */
[----:B------:R-:W-:Y:S01]  /*0040*/  ULDC.64 UR20, c[0x0][0x208] ;  /* 0x0000820000147ab9 */ /* 0x000fe20000000a00 */
[----:B------:R-:W0:Y:S05]  /*0050*/  S2R R0, SR_TID.X ;  /* 0x0000000000007919 */ /* 0x000e2a0000002100 */
[----:B------:R-:W2:Y:S08]  /*0060*/  LDC R65, c[0x0][0x248] ;  /* 0x00009200ff417b82 */ /* 0x000eb00000000800 */
[----:B------:R-:W3:Y:S01]  /*0070*/  LDC.64 R6, c[0x0][0x210] ;  /* 0x00008400ff067b82 */ /* 0x000ee20000000a00 */
[----:B-1----:R-:W-:-:S04]  /*0080*/  UIMAD UR4, UR16, UR4, URZ ;  /* 0x00000004100472a4 */ /* 0x002fc8000f8e023f */
[----:B------:R-:W-:Y:S01]  /*0090*/  USHF.L.U32 UR6, UR4, 0x1, URZ ;  /* 0x0000000104067899 */ /* 0x000fe2000800063f */
[C---:B--2---:R-:W-:Y:S01]  /*00a0*/  IMAD R15, R65.reuse, 0x6, RZ ;  /* 0x00000006410f7824 */ /* 0x044fe200078e02ff */
[----:B0-----:R-:W-:Y:S01]  /*00b0*/  PRMT R134, R0, 0x6540, R67 ;  /* 0x0000654000867816 */ /* 0x001fe20000000043 */
[C---:B------:R-:W-:Y:S02]  /*00c0*/  IMAD R27, R65.reuse, 0xc, RZ ;  /* 0x0000000c411b7824 */ /* 0x040fe400078e02ff */
[C---:B------:R-:W-:Y:S02]  /*00d0*/  IMAD R9, R65.reuse, 0x22, RZ ;  /* 0x0000002241097824 */ /* 0x040fe400078e02ff */
[----:B------:R-:W-:Y:S01]  /*00e0*/  IMAD R2, R134, UR5, RZ ;  /* 0x0000000586027c24 */ /* 0x000fe2000f8e02ff */
[----:B------:R-:W-:Y:S01]  /*00f0*/  UIMAD.WIDE UR4, UR4, 0x2, URZ ;  /* 0x00000002040478a5 */ /* 0x000fe2000f8e023f */
[----:B------:R-:W-:Y:S02]  /*0100*/  IMAD R5, R65, 0x3, RZ ;  /* 0x0000000341057824 */ /* 0x000fe400078e02ff */
[----:B------:R-:W-:-:S02]  /*0110*/  IMAD.SHL.U32 R3, R2, 0x2, RZ ;  /* 0x0000000202037824 */ /* 0x000fc400078e00ff */
[----:B------:R-:W-:-:S03]  /*0120*/  IMAD.HI R4, R2, 0x2, RZ ;  /* 0x0000000202047827 */ /* 0x000fc600078e02ff */
[----:B---3--:R-:W-:Y:S01]  /*0130*/  IADD3 R2, P0, P1, R3, UR6, R6 ;  /* 0x0000000603027c10 */ /* 0x008fe2000f91e006 */
[----:B------:R-:W-:-:S03]  /*0140*/  IMAD R51, R65, 0x18, RZ ;  /* 0x0000001841337824 */ /* 0x000fc600078e02ff */
[----:B------:R-:W-:Y:S02]  /*0150*/  IADD3.X R3, R4, UR5, R7, P0, P1 ;  /* 0x0000000504037c10 */ /* 0x000fe400087e2407 */
[-C--:B------:R-:W-:Y:S02]  /*0160*/  IADD3 R8, P4, R15, R2.reuse, RZ ;  /* 0x000000020f087210 */ /* 0x080fe40007f9e0ff */
[-C--:B------:R-:W-:Y:S01]  /*0170*/  IADD3 R14, P5, R27, R2.reuse, RZ ;  /* 0x000000021b0e7210 */ /* 0x080fe20007fbe0ff */
[----:B------:R-:W-:Y:S01]  /*0180*/  IMAD.SHL.U32 R35, R65, 0x10, RZ ;  /* 0x0000001041237824 */ /* 0x000fe200078e00ff */
[-C--:B------:R-:W-:Y:S01]  /*0190*/  IADD3 R36, P1, R9, R2.reuse, RZ ;  /* 0x0000000209247210 */ /* 0x080fe20007f3e0ff */
[----:B------:R-:W-:Y:S01]  /*01a0*/  IMAD R77, R65, 0x30, RZ ;  /* 0x00000030414d7824 */ /* 0x000fe200078e02ff */
[-C--:B------:R-:W-:Y:S01]  /*01b0*/  LEA.HI.X.SX32 R9, R5, R3.reuse, 0x1, P4 ;  /* 0x0000000305097211 */ /* 0x080fe200020f0eff */
[----:B------:R-:W-:Y:S01]  /*01c0*/  IMAD.SHL.U32 R7, R65, 0x2, RZ ;  /* 0x0000000241077824 */ /* 0x000fe200078e00ff */
[-C--:B------:R-:W-:Y:S01]  /*01d0*/  IADD3 R26, P4, R51, R2.reuse, RZ ;  /* 0x00000002331a7210 */ /* 0x080fe20007f9e0ff */
[----:B------:R-:W-:Y:S01]  /*01e0*/  IMAD R23, R65, 0xa, RZ ;  /* 0x0000000a41177824 */ /* 0x000fe200078e02ff */
[-C--:B------:R-:W-:Y:S01]  /*01f0*/  LEA.HI.X.SX32 R15, R15, R3.reuse, 0x1, P5 ;  /* 0x000000030f0f7211 */ /* 0x080fe200028f0eff */
[C---:B------:R-:W-:Y:S01]  /*0200*/  IMAD R31, R65.reuse, 0xe, RZ ;  /* 0x0000000e411f7824 */ /* 0x040fe200078e02ff */
[CC--:B------:R-:W-:Y:S01]  /*0210*/  LEA R34, P5, R65.reuse, R2.reuse, 0x5 ;  /* 0x0000000241227211 */ /* 0x0c0fe200078a28ff */
[----:B------:R-:W-:Y:S01]  /*0220*/  IMAD.SHL.U32 R11, R65, 0x4, RZ ;  /* 0x00000004410b7824 */ /* 0x000fe200078e00ff */
[-C--:B------:R-:W-:Y:S01]  /*0230*/  LEA.HI.X.SX32 R27, R27, R3.reuse, 0x1, P4 ;  /* 0x000000031b1b7211 */ /* 0x080fe200020f0eff */
[----:B------:R-:W-:Y:S01]  /*0240*/  IMAD R13, R65, 0x5, RZ ;  /* 0x00000005410d7824 */ /* 0x000fe200078e02ff */
[-C--:B------:R-:W-:Y:S01]  /*0250*/  IADD3 R50, P6, R77, R2.reuse, RZ ;  /* 0x000000024d327210 */ /* 0x080fe20007fde0ff */
[----:B------:R-:W-:Y:S01]  /*0260*/  IMAD R17, R65, 0x7, RZ ;  /* 0x0000000741117824 */ /* 0x000fe200078e02ff */
[-C--:B------:R-:W-:Y:S01]  /*0270*/  IADD3 R4, P4, R7, R2.reuse, RZ ;  /* 0x0000000207047210 */ /* 0x080fe20007f9e0ff */
[----:B------:R-:W-:Y:S01]  /*0280*/  IMAD R39, R65, 0x12, RZ ;  /* 0x0000001241277824 */ /* 0x000fe200078e02ff */
[-C--:B------:R-:W-:Y:S01]  /*0290*/  LEA.HI.X.SX32 R35, R35, R3.reuse, 0x1, P5 ;  /* 0x0000000323237211 */ /* 0x080fe200028f0eff */
[C---:B------:R-:W-:Y:S01]  /*02a0*/  IMAD R43, R65.reuse, 0x14, RZ ;  /* 0x00000014412b7824 */ /* 0x040fe200078e02ff */
[CC--:B------:R-:W-:Y:S01]  /*02b0*/  LEA R6, P5, R65.reuse, R2.reuse, 0x2 ;  /* 0x0000000241067211 */ /* 0x0c0fe200078a10ff */
[----:B------:R-:W-:Y:S01]  /*02c0*/  IMAD R47, R65, 0x16, RZ ;  /* 0x00000016412f7824 */ /* 0x000fe200078e02ff */
[-C--:B------:R-:W-:Y:S01]  /*02d0*/  LEA.HI.X.SX32 R51, R51, R3.reuse, 0x1, P6 ;  /* 0x0000000333337211 */ /* 0x080fe200030f0eff */
[C---:B------:R-:W-:Y:S01]  /*02e0*/  IMAD R21, R65.reuse, 0x9, RZ ;  /* 0x0000000941157824 */ /* 0x040fe200078e02ff */
[CC--:B------:R-:W-:Y:S01]  /*02f0*/  LEA.HI.X.SX32 R5, R65.reuse, R3.reuse, 0x1, P4 ;  /* 0x0000000341057211 */ /* 0x0c0fe200020f0eff */
[C---:B------:R-:W-:Y:S01]  /*0300*/  IMAD R25, R65.reuse, 0xb, RZ ;  /* 0x0000000b41197824 */ /* 0x040fe200078e02ff */
[CC--:B------:R-:W-:Y:S01]  /*0310*/  LEA R10, P6, R65.reuse, R2.reuse, 0x3 ;  /* 0x00000002410a7211 */ /* 0x0c0fe200078c18ff */
[----:B------:R-:W-:Y:S01]  /*0320*/  IMAD R55, R65, 0x1a, RZ ;  /* 0x0000001a41377824 */ /* 0x000fe200078e02ff */
[-C--:B------:R-:W-:Y:S01]  /*0330*/  IADD3 R12, P4, R23, R2.reuse, RZ ;  /* 0x00000002170c7210 */ /* 0x080fe20007f9e0ff */
[----:B------:R-:W-:Y:S01]  /*0340*/  IMAD R59, R65, 0x1c, RZ ;  /* 0x0000001c413b7824 */ /* 0x000fe200078e02ff */
[-C--:B------:R-:W-:Y:S01]  /*0350*/  LEA.HI.X.SX32 R7, R7, R3.reuse, 0x1, P5 ;  /* 0x0000000307077211 */ /* 0x080fe200028f0eff */
[----:B------:R-:W-:Y:S01]  /*0360*/  IMAD R63, R65, 0x1e, RZ ;  /* 0x0000001e413f7824 */ /* 0x000fe200078e02ff */
[-C--:B------:R-:W-:Y:S01]  /*0370*/  IADD3 R16, P5, R31, R2.reuse, RZ ;  /* 0x000000021f107210 */ /* 0x080fe20007fbe0ff */
[----:B------:R-:W-:Y:S01]  /*0380*/  IMAD R57, R65, 0x24, RZ ;  /* 0x0000002441397824 */ /* 0x000fe200078e02ff */
[-C--:B------:R-:W-:Y:S01]  /*0390*/  LEA.HI.X.SX32 R11, R11, R3.reuse, 0x1, P6 ;  /* 0x000000030b0b7211 */ /* 0x080fe200030f0eff */
        /* <DEDUP_REMOVED lines=12> */
[----:B------:R-:W-:Y:S01]  /*0460*/  IMAD R73, R65, 0x2c, RZ ;  /* 0x0000002c41497824 */ /* 0x000fe200078e02ff */
[-C--:B------:R-:W-:Y:S01]  /*0470*/  LEA.HI.X.SX32 R23, R23, R3.reuse, 0x1, P4 ;  /* 0x0000000317177211 */ /* 0x080fe200020f0eff */
[C---:B------:R-:W-:Y:S01]  /*0480*/  IMAD R37, R65.reuse, 0x11, RZ ;  /* 0x0000001141257824 */ /* 0x040fe200078e02ff */
[CC--:B------:R-:W-:Y:S01]  /*0490*/  LEA R18, P2, R65.reuse, R2.reuse, 0x4 ;  /* 0x0000000241127211 */ /* 0x0c0fe200078420ff */
        /* <DEDUP_REMOVED lines=13> */
[-C--:B------:R-:W-:Y:S01]  /*0570*/  LEA.HI.X.SX32 R29, R29, R3.reuse, 0x1, P6 ;  /* 0x000000031d1d7211 */ /* 0x080fe200030f0eff */
[----:B------:R-:W-:Y:S01]  /*0580*/  IMAD R85, R65, 0x38, RZ ;  /* 0x0000003841557824 */ /* 0x000fe200078e02ff */
[-C--:B------:R-:W-:Y:S01]  /*0590*/  LEA.HI.X.SX32 R31, R31, R3.reuse, 0x1, P4 ;  /* 0x000000031f1f7211 */ /* 0x080fe200020f0eff */
[----:B------:R-:W-:Y:S01]  /*05a0*/  IMAD R87, R65, 0x3a, RZ ;  /* 0x0000003a41577824 */ /* 0x000fe200078e02ff */
[-C--:B------:R-:W-:Y:S01]  /*05b0*/  IADD3 R40, P3, R61, R2.reuse, RZ ;  /* 0x000000023d287210 */ /* 0x080fe20007f7e0ff */
[----:B------:R-:W-:Y:S01]  /*05c0*/  IMAD R89, R65, 0x3c, RZ ;  /* 0x0000003c41597824 */ /* 0x000fe200078e02ff */
[-C--:B------:R-:W-:Y:S01]  /*05d0*/  IADD3 R42, P2, R69, R2.reuse, RZ ;  /* 0x00000002452a7210 */ /* 0x080fe20007f5e0ff */
[----:B------:R-:W-:Y:S01]  /*05e0*/  IMAD R53, R65, 0x19, RZ ;  /* 0x0000001941357824 */ /* 0x000fe200078e02ff */
[-C--:B------:R-:W-:Y:S01]  /*05f0*/  IADD3 R44, P6, R71, R2.reuse, RZ ;  /* 0x00000002472c7210 */ /* 0x080fe20007fde0ff */
[----:B------:R-:W-:Y:S01]  /*0600*/  IMAD R91, R65, 0x3e, RZ ;  /* 0x0000003e415b7824 */ /* 0x000fe200078e02ff */
[-C--:B------:R-:W-:Y:S01]  /*0610*/  IADD3 R46, P4, R73, R2.reuse, RZ ;  /* 0x00000002492e7210 */ /* 0x080fe20007f9e0ff */
[----:B------:R0:W2:Y:S01]  /*0620*/  LDG.E.U16 R64, desc[UR20][R2.64] ;  /* 0x0000001402407981 */ /* 0x0000a2000c1e1500 */
[-C--:B------:R-:W-:Y:S01]  /*0630*/  LEA.HI.X.SX32 R33, R33, R3.reuse, 0x1, P5 ;  /* 0x0000000321217211 */ /* 0x080fe200028f0eff */
[----:B------:R-:W-:Y:S01]  /*0640*/  IMAD R57, R65, 0x1b, RZ ;  /* 0x0000001b41397824 */ /* 0x000fe200078e02ff */
[-C--:B------:R-:W-:Y:S01]  /*0650*/  IADD3 R48, P5, R75, R2.reuse, RZ ;  /* 0x000000024b307210 */ /* 0x080fe20007fbe0ff */
[----:B------:R-:W-:Y:S01]  /*0660*/  IMAD R61, R65, 0x1d, RZ ;  /* 0x0000001d413d7824 */ /* 0x000fe200078e02ff */
[-C--:B------:R-:W-:Y:S01]  /*0670*/  LEA.HI.X.SX32 R37, R37, R3.reuse, 0x1, P1 ;  /* 0x0000000325257211 */ /* 0x080fe200008f0eff */
[----:B------:R-:W-:Y:S01]  /*0680*/  IMAD R65, R65, 0x1f, RZ ;  /* 0x0000001f41417824 */ /* 0x000fe200078e02ff */
[----:B------:R-:W-:Y:S01]  /*0690*/  IADD3 R52, P1, R79, R2, RZ ;  /* 0x000000024f347210 */ /* 0x000fe20007f3e0ff */
[----:B------:R-:W3:Y:S01]  /*06a0*/  LDG.E.U16 R18, desc[UR20][R18.64] ;  /* 0x0000001412127981 */ /* 0x000ee2000c1e1500 */
[----:B------:R-:W-:-:S02]  /*06b0*/  LEA.HI.X.SX32 R39, R39, R3, 0x1, P0 ;  /* 0x0000000327277211 */ /* 0x000fc400000f0eff */
[-C--:B------:R-:W-:Y:S01]  /*06c0*/  IADD3 R54, P0, R81, R2.reuse, RZ ;  /* 0x0000000251367210 */ /* 0x080fe20007f1e0ff */
[----:B------:R-:W4:Y:S01]  /*06d0*/  LDG.E.U16 R34, desc[UR20][R34.64] ;  /* 0x0000001422227981 */ /* 0x000f22000c1e1500 */
[-C--:B------:R-:W-:Y:S02]  /*06e0*/  LEA.HI.X.SX32 R41, R41, R3.reuse, 0x1, P3 ;  /* 0x0000000329297211 */ /* 0x080fe400018f0eff */
[-C--:B------:R-:W-:Y:S01]  /*06f0*/  LEA.HI.X.SX32 R43, R43, R3.reuse, 0x1, P2 ;  /* 0x000000032b2b7211 */ /* 0x080fe200010f0eff */
[----:B------:R-:W5:Y:S01]  /*0700*/  LDG.E.U16 R50, desc[UR20][R50.64] ;  /* 0x0000001432327981 */ /* 0x000f62000c1e1500 */
[-C--:B------:R-:W-:Y:S02]  /*0710*/  LEA.HI.X.SX32 R45, R45, R3.reuse, 0x1, P6 ;  /* 0x000000032d2d7211 */ /* 0x080fe400030f0eff */
[----:B------:R-:W-:Y:S01]  /*0720*/  LEA.HI.X.SX32 R47, R47, R3, 0x1, P4 ;  /* 0x000000032f2f7211 */ /* 0x000fe200020f0eff */
[----:B------:R-:W5:Y:S01]  /*0730*/  LDG.E.U16 R20, desc[UR20][R20.64] ;  /* 0x0000001414147981 */ /* 0x000f62000c1e1500 */
[----:B------:R-:W-:-:S02]  /*0740*/  IADD3 R56, P3, R83, R2, RZ ;  /* 0x0000000253387210 */ /* 0x000fc40007f7e0ff */
[-C--:B------:R-:W-:Y:S01]  /*0750*/  IADD3 R58, P2, R85, R2.reuse, RZ ;  /* 0x00000002553a7210 */ /* 0x080fe20007f5e0ff */
[----:B------:R-:W5:Y:S01]  /*0760*/  LDG.E.U16 R36, desc[UR20][R36.64] ;  /* 0x0000001424247981 */ /* 0x000f62000c1e1500 */
[-C--:B------:R-:W-:Y:S02]  /*0770*/  IADD3 R60, P6, R87, R2.reuse, RZ ;  /* 0x00000002573c7210 */ /* 0x080fe40007fde0ff */
[-C--:B------:R-:W-:Y:S01]  /*0780*/  IADD3 R62, P4, R89, R2.reuse, RZ ;  /* 0x00000002593e7210 */ /* 0x080fe20007f9e0ff */
[----:B------:R-:W5:Y:S01]  /*0790*/  LDG.E.U16 R6, desc[UR20][R6.64] ;  /* 0x0000001406067981 */ /* 0x000f62000c1e1500 */
[-C--:B------:R-:W-:Y:S02]  /*07a0*/  LEA.HI.X.SX32 R49, R49, R3.reuse, 0x1, P5 ;  /* 0x0000000331317211 */ /* 0x080fe400028f0eff */
[----:B0-----:R-:W-:Y:S01]  /*07b0*/  IADD3 R2, P5, R91, R2, RZ ;  /* 0x000000025b027210 */ /* 0x001fe20007fbe0ff */
[----:B------:R-:W5:Y:S01]  /*07c0*/  LDG.E.U16 R22, desc[UR20][R22.64] ;  /* 0x0000001416167981 */ /* 0x000f62000c1e1500 */
[----:B------:R-:W-:-:S02]  /*07d0*/  LEA.HI.X.SX32 R53, R53, R3, 0x1, P1 ;  /* 0x0000000335357211 */ /* 0x000fc400008f0eff */
[-C--:B------:R-:W-:Y:S01]  /*07e0*/  LEA.HI.X.SX32 R55, R55, R3.reuse, 0x1, P0 ;  /* 0x0000000337377211 */ /* 0x080fe200000f0eff */
[----:B------:R-:W5:Y:S01]  /*07f0*/  LDG.E.U16 R38, desc[UR20][R38.64] ;  /* 0x0000001426267981 */ /* 0x000f62000c1e1500 */
[-C--:B------:R-:W-:Y:S02]  /*0800*/  LEA.HI.X.SX32 R57, R57, R3.reuse, 0x1, P3 ;  /* 0x0000000339397211 */ /* 0x080fe400018f0eff */
[-C--:B------:R-:W-:Y:S01]  /*0810*/  LEA.HI.X.SX32 R59, R59, R3.reuse, 0x1, P2 ;  /* 0x000000033b3b7211 */ /* 0x080fe200010f0eff */
[----:B------:R-:W5:Y:S01]  /*0820*/  LDG.E.U16 R52, desc[UR20][R52.64] ;  /* 0x0000001434347981 */ /* 0x000f62000c1e1500 */
[-C--:B------:R-:W-:Y:S02]  /*0830*/  LEA.HI.X.SX32 R61, R61, R3.reuse, 0x1, P6 ;  /* 0x000000033d3d7211 */ /* 0x080fe400030f0eff */
[-C--:B------:R-:W-:Y:S01]  /*0840*/  LEA.HI.X.SX32 R63, R63, R3.reuse, 0x1, P4 ;  /* 0x000000033f3f7211 */ /* 0x080fe200020f0eff */
[----:B------:R-:W5:Y:S01]  /*0850*/  LDG.E.U16 R54, desc[UR20][R54.64] ;  /* 0x0000001436367981 */ /* 0x000f62000c1e1500 */
[----:B------:R-:W-:-:S03]  /*0860*/  LEA.HI.X.SX32 R3, R65, R3, 0x1, P5 ;  /* 0x0000000341037211 */ /* 0x000fc600028f0eff */
[----:B------:R0:W5:Y:S04]  /*0870*/  LDG.E.U16 R65, desc[UR20][R4.64] ;  /* 0x0000001404417981 */ /* 0x000168000c1e1500 */
[----:B------:R1:W5:Y:S04]  /*0880*/  LDG.E.U16 R8, desc[UR20][R8.64] ;  /* 0x0000001408087981 */ /* 0x000368000c1e1500 */
[----:B------:R-:W5:Y:S04]  /*0890*/  LDG.E.U16 R24, desc[UR20][R24.64] ;  /* 0x0000001418187981 */ /* 0x000f68000c1e1500 */
        /* <DEDUP_REMOVED lines=17> */
[----:B------:R1:W5:Y:S01]  /*09b0*/  LDG.E.U16 R2, desc[UR20][R2.64] ;  /* 0x0000001402027981 */ /* 0x000362000c1e1500 */
[----:B------:R-:W1:Y:S01]  /*09c0*/  S2UR UR4, SR_CgaCtaId ;  /* 0x00000000000479c3 */ /* 0x000e620000008800 */
[----:B0-----:R-:W-:-:S02]  /*09d0*/  LOP3.LUT R4, R0, 0xc0, RZ, 0xc0, !PT ;  /* 0x000000c000047812 */ /* 0x001fc400078ec0ff */
[----:B------:R-:W-:Y:S01]  /*09e0*/  LOP3.LUT R5, R0, 0x3f, RZ, 0xc0, !PT ;  /* 0x0000003f00057812 */ /* 0x000fe200078ec0ff */
[----:B------:R-:W-:-:S03]  /*09f0*/  IMAD.SHL.U32 R144, R67, 0x100, RZ ;  /* 0x0000010043907824 */ /* 0x000fc600078e00ff */
[----:B------:R-:W-:Y:S01]  /*0a00*/  LEA R7, R4, R5, 0x5 ;  /* 0x0000000504077211 */ /* 0x000fe200078e28ff */
[----:B------:R-:W-:Y:S01]  /*0a10*/  UMOV UR17, 0x400 ;  /* 0x0000040000117882 */ /* 0x000fe20000000000 */
[----:B------:R-:W-:-:S03]  /*0a20*/  IADD3 R163, R144, 0x100, RZ ;  /* 0x0000010090a37810 */ /* 0x000fc60007ffe0ff */
[----:B------:R-:W-:Y:S01]  /*0a30*/  IMAD.SHL.U32 R7, R7, 0x2, RZ ;  /* 0x0000000207077824 */ /* 0x000fe200078e00ff */
[----:B------:R-:W-:-:S04]  /*0a40*/  ISETP.GE.AND P0, PT, R163, 0x1, PT ;  /* 0x00000001a300780c */ /* 0x000fc80003f06270 */
[C---:B-1----:R-:W-:Y:S01]  /*0a50*/  LOP3.LUT R9, R7.reuse, 0x10, RZ, 0x3c, !PT ;  /* 0x0000001007097812 */ /* 0x042fe200078e3cff */
[----:B------:R-:W-:Y:S01]  /*0a60*/  ULEA UR17, UR4, UR17, 0x18 ;  /* 0x0000001104117291 */ /* 0x000fe2000f8ec03f */
[C---:B------:R-:W-:Y:S02]  /*0a70*/  LOP3.LUT R3, R7.reuse, 0x20, RZ, 0x3c, !PT ;  /* 0x0000002007037812 */ /* 0x040fe400078e3cff */
[C---:B------:R-:W-:Y:S02]  /*0a80*/  LOP3.LUT R11, R7.reuse, 0x30, RZ, 0x3c, !PT ;  /* 0x00000030070b7812 */ /* 0x040fe400078e3cff */
[----:B------:R-:W-:Y:S01]  /*0a90*/  LOP3.LUT R13, R7, 0x40, RZ, 0x3c, !PT ;  /* 0x00000040070d7812 */ /* 0x000fe200078e3cff */
[----:B------:R-:W-:Y:S01]  /*0aa0*/  IMAD.MOV.U32 R146, RZ, RZ, 0x3f800000 ;  /* 0x3f800000ff927424 */ /* 0x000fe200078e00ff */
[----:B------:R-:W-:Y:S01]  /*0ab0*/  CS2R R104, SRZ ;  /* 0x0000000000687805 */ /* 0x000fe2000001ff00 */
[----:B------:R-:W-:Y:S01]  /*0ac0*/  IMAD.MOV.U32 R57, RZ, RZ, -0x800000 ;  /* 0xff800000ff397424 */ /* 0x000fe200078e00ff */
[----:B------:R-:W-:Y:S01]  /*0ad0*/  CS2R R106, SRZ ;  /* 0x00000000006a7805 */ /* 0x000fe2000001ff00 */
[----:B------:R-:W-:Y:S01]  /*0ae0*/  IMAD.MOV.U32 R72, RZ, RZ, -0x800000 ;  /* 0xff800000ff487424 */ /* 0x000fe200078e00ff */
[----:B------:R-:W-:Y:S01]  /*0af0*/  CS2R R108, SRZ ;  /* 0x00000000006c7805 */ /* 0x000fe2000001ff00 */
[----:B------:R-:W-:Y:S01]  /*0b00*/  IMAD.MOV.U32 R73, RZ, RZ, -0x800000 ;  /* 0xff800000ff497424 */ /* 0x000fe200078e00ff */
[----:B------:R-:W-:Y:S01]  /*0b10*/  CS2R R110, SRZ ;  /* 0x00000000006e7805 */ /* 0x000fe2000001ff00 */
[----:B------:R-:W-:Y:S01]  /*0b20*/  IMAD.MOV.U32 R147, RZ, RZ, 0x3f800000 ;  /* 0x3f800000ff937424 */ /* 0x000fe200078e00ff */
[----:B------:R-:W-:Y:S01]  /*0b30*/  CS2R R112, SRZ ;  /* 0x0000000000707805 */ /* 0x000fe2000001ff00 */
[----:B------:R-:W-:Y:S01]  /*0b40*/  IMAD.MOV.U32 R148, RZ, RZ, 0x3f800000 ;  /* 0x3f800000ff947424 */ /* 0x000fe200078e00ff */
[----:B------:R-:W-:Y:S01]  /*0b50*/  CS2R R114, SRZ ;  /* 0x0000000000727805 */ /* 0x000fe2000001ff00 */
[----:B------:R-:W-:Y:S01]  /*0b60*/  IMAD.MOV.U32 R149, RZ, RZ, 0x3f800000 ;  /* 0x3f800000ff957424 */ /* 0x000fe200078e00ff */
[----:B------:R-:W-:-:S02]  /*0b70*/  CS2R R116, SRZ ;  /* 0x0000000000747805 */ /* 0x000fc4000001ff00 */
[----:B------:R-:W-:Y:S02]  /*0b80*/  CS2R R118, SRZ ;  /* 0x0000000000767805 */ /* 0x000fe4000001ff00 */
[----:B------:R-:W-:Y:S02]  /*0b90*/  CS2R R88, SRZ ;  /* 0x0000000000587805 */ /* 0x000fe4000001ff00 */
[----:B------:R-:W-:Y:S02]  /*0ba0*/  CS2R R90, SRZ ;  /* 0x00000000005a7805 */ /* 0x000fe4000001ff00 */
[----:B------:R-:W-:Y:S02]  /*0bb0*/  CS2R R92, SRZ ;  /* 0x00000000005c7805 */ /* 0x000fe4000001ff00 */
[----:B------:R-:W-:Y:S02]  /*0bc0*/  CS2R R94, SRZ ;  /* 0x00000000005e7805 */ /* 0x000fe4000001ff00 */
[----:B------:R-:W-:-:S02]  /*0bd0*/  CS2R R96, SRZ ;  /* 0x0000000000607805 */ /* 0x000fc4000001ff00 */
[----:B------:R-:W-:Y:S02]  /*0be0*/  CS2R R98, SRZ ;  /* 0x0000000000627805 */ /* 0x000fe4000001ff00 */
[----:B------:R-:W-:Y:S02]  /*0bf0*/  CS2R R100, SRZ ;  /* 0x0000000000647805 */ /* 0x000fe4000001ff00 */
[----:B------:R-:W-:Y:S02]  /*0c00*/  CS2R R102, SRZ ;  /* 0x0000000000667805 */ /* 0x000fe4000001ff00 */
[C---:B------:R-:W-:Y:S01]  /*0c10*/  LOP3.LUT R137, R0.reuse, 0xff, RZ, 0xc0, !PT ;  /* 0x000000ff00897812 */ /* 0x040fe200078ec0ff */
[C---:B------:R-:W-:Y:S01]  /*0c20*/  IMAD.SHL.U32 R136, R0.reuse, 0x2, RZ ;  /* 0x0000000200887824 */ /* 0x040fe200078e00ff */
[----:B------:R-:W-:Y:S01]  /*0c30*/  LOP3.LUT R138, R0, 0xe0, RZ, 0xc0, !PT ;  /* 0x000000e0008a7812 */ /* 0x000fe200078ec0ff */
[----:B--2---:R-:W-:Y:S04]  /*0c40*/  STS.U16 [R7+UR17], R64 ;  /* 0x0000004007007988 */ /* 0x004fe80008000411 */
[----:B---3--:R-:W-:Y:S04]  /*0c50*/  STS.U16 [R7+UR17+0x400], R18 ;  /* 0x0004001207007988 */ /* 0x008fe80008000411 */
[----:B----4-:R-:W-:Y:S04]  /*0c60*/  STS.U16 [R7+UR17+0x800], R34 ;  /* 0x0008002207007988 */ /* 0x010fe80008000411 */
[----:B-----5:R-:W-:Y:S04]  /*0c70*/  STS.U16 [R7+UR17+0xc00], R50 ;  /* 0x000c003207007988 */ /* 0x020fe80008000411 */
[----:B------:R-:W-:Y:S04]  /*0c80*/  STS.U16 [R9+UR17+0x480], R20 ;  /* 0x0004801409007988 */ /* 0x000fe80008000411 */
[----:B------:R-:W-:Y:S04]  /*0c90*/  STS.U16 [R9+UR17+0x880], R36 ;  /* 0x0008802409007988 */ /* 0x000fe80008000411 */
[----:B------:R-:W-:Y:S04]  /*0ca0*/  STS.U16 [R9+UR17+0xc80], R52 ;  /* 0x000c803409007988 */ /* 0x000fe80008000411 */
[----:B------:R0:W-:Y:S04]  /*0cb0*/  STS.U16 [R9+UR17+0x80], R65 ;  /* 0x0000804109007988 */ /* 0x0001e80008000411 */
[----:B------:R-:W-:Y:S04]  /*0cc0*/  STS.U16 [R3+UR17+0x100], R6 ;  /* 0x0001000603007988 */ /* 0x000fe80008000411 */
[----:B------:R-:W-:Y:S01]  /*0cd0*/  STS.U16 [R3+UR17+0x500], R22 ;  /* 0x0005001603007988 */ /* 0x000fe20008000411 */
[----:B0-----:R-:W-:-:S03]  /*0ce0*/  LOP3.LUT R9, R7, 0x50, RZ, 0x3c, !PT ;  /* 0x0000005007097812 */ /* 0x001fc600078e3cff */
[----:B------:R-:W-:Y:S04]  /*0cf0*/  STS.U16 [R3+UR17+0x900], R38 ;  /* 0x0009002603007988 */ /* 0x000fe80008000411 */
[----:B------:R0:W-:Y:S04]  /*0d00*/  STS.U16 [R3+UR17+0xd00], R54 ;  /* 0x000d003603007988 */ /* 0x0001e80008000411 */
[----:B------:R-:W-:Y:S04]  /*0d10*/  STS.U16 [R11+UR17+0x180], R8 ;  /* 0x000180080b007988 */ /* 0x000fe80008000411 */
[----:B------:R-:W-:Y:S01]  /*0d20*/  STS.U16 [R11+UR17+0x580], R24 ;  /* 0x000580180b007988 */ /* 0x000fe20008000411 */
[----:B0-----:R-:W-:-:S02]  /*0d30*/  LOP3.LUT R3, R7, 0x60, RZ, 0x3c, !PT ;  /* 0x0000006007037812 */ /* 0x001fc400078e3cff */
[----:B------:R-:W-:Y:S01]  /*0d40*/  LOP3.LUT R7, R7, 0x70, RZ, 0x3c, !PT ;  /* 0x0000007007077812 */ /* 0x000fe200078e3cff */
[----:B------:R-:W-:Y:S04]  /*0d50*/  STS.U16 [R11+UR17+0x980], R40 ;  /* 0x000980280b007988 */ /* 0x000fe80008000411 */
[----:B------:R0:W-:Y:S04]  /*0d60*/  STS.U16 [R11+UR17+0xd80], R56 ;  /* 0x000d80380b007988 */ /* 0x0001e80008000411 */
        /* <DEDUP_REMOVED lines=11> */
[----:B------:R1:W-:Y:S01]  /*0e20*/  STS.U16 [R3+UR17+0xf00], R62 ;  /* 0x000f003e03007988 */ /* 0x0003e20008000411 */
[----:B0-----:R-:W-:-:S03]  /*0e30*/  MOV R56, 0xff800000 ;  /* 0xff80000000387802 */ /* 0x001fc60000000f00 */
[----:B------:R1:W-:Y:S04]  /*0e40*/  STS.U16 [R7+UR17+0x380], R16 ;  /* 0x0003801007007988 */ /* 0x0003e80008000411 */
[----:B------:R1:W-:Y:S04]  /*0e50*/  STS.U16 [R7+UR17+0x780], R32 ;  /* 0x0007802007007988 */ /* 0x0003e80008000411 */
[----:B------:R1:W-:Y:S04]  /*0e60*/  STS.U16 [R7+UR17+0xb80], R48 ;  /* 0x000b803007007988 */ /* 0x0003e80008000411 */
[----:B------:R1:W-:Y:S01]  /*0e70*/  STS.U16 [R7+UR17+0xf80], R2 ;  /* 0x000f800207007988 */ /* 0x0003e20008000411 */
[----:B------:R-:W-:Y:S05]  /*0e80*/  @!P0 BRA `(.L_x_0) ;  /* 0x0000003800b08947 */ /* 0x000fea0003800000 */
[----:B------:R-:W0:Y:S01]  /*0e90*/  LDC.64 R132, c[0x0][0x260] ;  /* 0x00009800ff847b82 */ /* 0x000e220000000a00 */
[----:B------:R-:W-:Y:S01]  /*0ea0*/  IMAD.SHL.U32 R135, R137, 0x2, RZ ;  /* 0x0000000289877824 */ /* 0x000fe200078e00ff */
[----:B------:R-:W-:Y:S01]  /*0eb0*/  SHF.R.U32.HI R4, RZ, 0x2, R4 ;  /* 0x00000002ff047819 */ /* 0x000fe20000011604 */
[----:B------:R-:W-:Y:S01]  /*0ec0*/  ULDC UR4, c[0x0][0x258] ;  /* 0x0000960000047ab9 */ /* 0x000fe20000000800 */
[----:B-1----:R-:W-:Y:S01]  /*0ed0*/  LOP3.LUT R2, R0, 0x1f, RZ, 0xc0, !PT ;  /* 0x0000001f00027812 */ /* 0x002fe200078ec0ff */
[----:B------:R-:W-:Y:S01]  /*0ee0*/  ULDC.64 UR6, c[0x0][0x220] ;  /* 0x0000880000067ab9 */ /* 0x000fe20000000a00 */
[----:B------:R-:W-:Y:S01]  /*0ef0*/  LOP3.LUT R135, R135, R4, RZ, 0x3c, !PT ;  /* 0x0000000487877212 */ /* 0x000fe200078e3cff */
[----:B------:R-:W-:Y:S01]  /*0f00*/  UMOV UR10, 0xfffffffe ;  /* 0xfffffffe000a7882 */ /* 0x000fe20000000000 */
[----:B------:R-:W1:Y:S01]  /*0f10*/  LDC.64 R130, c[0x0][0x250] ;  /* 0x00009400ff827b82 */ /* 0x000e620000000a00 */
[----:B------:R-:W-:Y:S01]  /*0f20*/  IMAD R3, R2, UR4, RZ ;  /* 0x0000000402037c24 */ /* 0x000fe2000f8e02ff */
[----:B------:R-:W-:Y:S01]  /*0f30*/  ULDC.64 UR4, c[0x0][0x218] ;  /* 0x0000860000047ab9 */ /* 0x000fe20000000a00 */
[--C-:B------:R-:W-:Y:S01]  /*0f40*/  SHF.R.U32.HI R7, RZ, 0x5, R0.reuse ;  /* 0x00000005ff077819 */ /* 0x100fe20000011600 */
[----:B------:R-:W-:Y:S01]  /*0f50*/  UMOV UR11, 0x7fffffdf ;  /* 0x7fffffdf000b7882 */ /* 0x000fe20000000000 */
[----:B------:R-:W-:Y:S01]  /*0f60*/  SHF.R.U32.HI R8, RZ, 0x2, R0 ;  /* 0x00000002ff087819 */ /* 0x000fe20000011600 */
[----:B------:R-:W-:Y:S01]  /*0f70*/  IMAD.MOV.U32 R151, RZ, RZ, -0x800000 ;  /* 0xff800000ff977424 */ /* 0x000fe200078e00ff */
[----:B------:R-:W-:Y:S01]  /*0f80*/  R2UR UR24, R7 ;  /* 0x00000000071872ca */ /* 0x000fe200000e0000 */
[----:B------:R-:W2:Y:S01]  /*0f90*/  LDC R30, c[0x0][0x268] ;  /* 0x00009a00ff1e7b82 */ /* 0x000ea20000000800 */
[----:B------:R-:W-:Y:S01]  /*0fa0*/  SHF.R.U32.HI R9, RZ, 0x1, R138 ;  /* 0x00000001ff097819 */ /* 0x000fe2000001168a */
[----:B------:R-:W-:Y:S01]  /*0fb0*/  IMAD.MOV.U32 R146, RZ, RZ, 0x3f800000 ;  /* 0x3f800000ff927424 */ /* 0x000fe200078e00ff */
[----:B------:R-:W-:Y:S01]  /*0fc0*/  SGXT.U32 R8, R8, 0x3 ;  /* 0x000000030808781a */ /* 0x000fe20000000000 */
[----:B------:R-:W-:Y:S01]  /*0fd0*/  IMAD.MOV.U32 R143, RZ, RZ, RZ ;  /* 0x000000ffff8f7224 */ /* 0x000fe200078e00ff */
[----:B------:R-:W-:Y:S01]  /*0fe0*/  LOP3.LUT R165, R136, 0x6, RZ, 0xc0, !PT ;  /* 0x0000000688a57812 */ /* 0x000fe200078ec0ff */
[----:B------:R-:W-:Y:S01]  /*0ff0*/  IMAD.MOV.U32 R139, RZ, RZ, RZ ;  /* 0x000000ffff8b7224 */ /* 0x000fe200078e00ff */
[----:B------:R-:W-:Y:S01]  /*1000*/  LOP3.LUT R144, R144, R9, R8, 0xfe, !PT ;  /* 0x0000000990907212 */ /* 0x000fe200078efe08 */
[----:B0-----:R-:W-:Y:S01]  /*1010*/  IMAD R132, R132, UR16, RZ ;  /* 0x0000001084847c24 */ /* 0x001fe2000f8e02ff */
[----:B------:R-:W-:Y:S01]  /*1020*/  MOV R147, 0x3f800000 ;  /* 0x3f80000000937802 */ /* 0x000fe20000000f00 */
[----:B------:R-:W-:Y:S01]  /*1030*/  IMAD R6, R5, R133, RZ ;  /* 0x0000008505067224 */ /* 0x000fe200078e02ff */
[----:B------:R-:W-:Y:S01]  /*1040*/  MOV R150, 0xff800000 ;  /* 0xff80000000967802 */ /* 0x000fe20000000f00 */
[----:B------:R-:W-:Y:S01]  /*1050*/  IMAD.SHL.U32 R4, R132, 0x2, RZ ;  /* 0x0000000284047824 */ /* 0x000fe200078e00ff */
[----:B------:R-:W-:Y:S01]  /*1060*/  CS2R R104, SRZ ;  /* 0x0000000000687805 */ /* 0x000fe2000001ff00 */
[----:B------:R-:W-:Y:S01]  /*1070*/  IMAD.SHL.U32 R5, R6, 0x2, RZ ;  /* 0x0000000206057824 */ /* 0x000fe200078e00ff */
[----:B------:R-:W-:Y:S01]  /*1080*/  CS2R R106, SRZ ;  /* 0x00000000006a7805 */ /* 0x000fe2000001ff00 */
[----:B-1----:R-:W-:Y:S01]  /*1090*/  IMAD R130, R130, UR16, RZ ;  /* 0x0000001082827c24 */ /* 0x002fe2000f8e02ff */
[----:B------:R-:W-:Y:S01]  /*10a0*/  CS2R R108, SRZ ;  /* 0x00000000006c7805 */ /* 0x000fe2000001ff00 */
[----:B------:R-:W-:Y:S01]  /*10b0*/  IMAD.HI R132, R132, 0x2, RZ ;  /* 0x0000000284847827 */ /* 0x000fe200078e02ff */
[----:B------:R-:W-:Y:S01]  /*10c0*/  IADD3 R28, P2, P3, R5, UR6, R4 ;  /* 0x00000006051c7c10 */ /* 0x000fe2000fb5e004 */
[----:B------:R-:W-:Y:S01]  /*10d0*/  UIADD3 UR6, UR17, 0x4000, URZ ;  /* 0x0000400011067890 */ /* 0x000fe2000fffe03f */
[----:B------:R-:W-:Y:S01]  /*10e0*/  SHF.R.U32.HI R4, RZ, 0x5, R0 ;  /* 0x00000005ff047819 */ /* 0x000fe20000011600 */
[----:B------:R-:W-:Y:S01]  /*10f0*/  IMAD.SHL.U32 R2, R130, 0x2, RZ ;  /* 0x0000000282027824 */ /* 0x000fe200078e00ff */
[C---:B------:R-:W-:Y:S01]  /*1100*/  SHF.L.U32 R5, R3.reuse, 0x1, RZ ;  /* 0x0000000103057819 */ /* 0x040fe200000006ff */
[----:B------:R-:W-:Y:S01]  /*1110*/  IMAD.HI R3, R3, 0x2, RZ ;  /* 0x0000000203037827 */ /* 0x000fe200078e02ff */
[----:B------:R-:W-:Y:S01]  /*1120*/  SGXT.U32 R4, R4, 0x3 ;  /* 0x000000030404781a */ /* 0x000fe20000000000 */
[----:B------:R-:W-:Y:S01]  /*1130*/  USHF.R.U32.HI UR6, URZ, 0x4, UR6 ;  /* 0x000000043f067899 */ /* 0x000fe20008011606 */
[----:B------:R-:W-:Y:S01]  /*1140*/  IADD3 R17, P0, P1, R5, UR4, R2 ;  /* 0x0000000405117c10 */ /* 0x000fe2000f91e002 */
[----:B------:R-:W-:Y:S01]  /*1150*/  IMAD.HI R5, R6, 0x2, RZ ;  /* 0x0000000206057827 */ /* 0x000fe200078e02ff */
[----:B------:R-:W-:Y:S01]  /*1160*/  SHF.R.U32.HI R2, RZ, 0x6, R0 ;  /* 0x00000006ff027819 */ /* 0x000fe20000011600 */
[----:B------:R-:W-:Y:S01]  /*1170*/  USGXT.U32 UR6, UR6, 0xe ;  /* 0x0000000e0606789a */ /* 0x000fe20008000000 */
[----:B------:R-:W-:Y:S01]  /*1180*/  CS2R R110, SRZ ;  /* 0x00000000006e7805 */ /* 0x000fe2000001ff00 */
[----:B------:R-:W-:Y:S01]  /*1190*/  IMAD R4, R4, R131, RZ ;  /* 0x0000008304047224 */ /* 0x000fe200078e02ff */
[----:B------:R-:W-:Y:S01]  /*11a0*/  SGXT.U32 R2, R2, 0x2 ;  /* 0x000000020202781a */ /* 0x000fe20000000000 */
[----:B------:R-:W-:Y:S01]  /*11b0*/  IMAD.HI R130, R130, 0x2, RZ ;  /* 0x0000000282827827 */ /* 0x000fe200078e02ff */
[----:B------:R-:W-:Y:S01]  /*11c0*/  IADD3.X R132, R5, UR7, R132, P2, P3 ;  /* 0x0000000705847c10 */ /* 0x000fe200097e6484 */
[----:B------:R-:W-:Y:S01]  /*11d0*/  UIADD3 UR26, UP0, UR6, 0x2, URZ ;  /* 0x00000002061a7890 */ /* 0x000fe2000ff1e03f */
[----:B------:R-:W-:Y:S01]  /*11e0*/  CS2R R112, SRZ ;  /* 0x0000000000707805 */ /* 0x000fe2000001ff00 */
[----:B------:R-:W-:Y:S01]  /*11f0*/  IMAD R6, R131, 0x8, R4 ;  /* 0x0000000883067824 */ /* 0x000fe200078e0204 */
[----:B------:R-:W-:Y:S01]  /*1200*/  IADD3.X R11, R3, UR5, R130, P0, P1 ;  /* 0x00000005030b7c10 */ /* 0x000fe200087e2482 */
[----:B--2---:R-:W-:Y:S01]  /*1210*/  IMAD R7, R2, R30, RZ ;  /* 0x0000001e02077224 */ /* 0x004fe200078e02ff */
[-C--:B------:R-:W-:Y:S01]  /*1220*/  LEA R128, P1, R4, R17.reuse, 0x1 ;  /* 0x0000001104807211 */ /* 0x080fe200078208ff */
[C---:B------:R-:W-:Y:S01]  /*1230*/  IMAD R2, R131.reuse, 0x8, R6 ;  /* 0x0000000883027824 */ /* 0x040fe200078e0206 */
[----:B------:R-:W-:Y:S01]  /*1240*/  LEA R126, P2, R6, R17, 0x1 ;  /* 0x00000011067e7211 */ /* 0x000fe200078408ff */
[----:B------:R-:W-:Y:S01]  /*1250*/  IMAD R3, R30, 0x4, R7 ;  /* 0x000000041e037824 */ /* 0x000fe200078e0207 */
[----:B------:R-:W-:Y:S01]  /*1260*/  LEA.HI.X.SX32 R129, R4, R11, 0x1, P1 ;  /* 0x0000000b04817211 */ /* 0x000fe200008f0eff */
[----:B------:R-:W-:Y:S01]  /*1270*/  UMOV UR5, URZ ;  /* 0x0000003f00057c82 */ /* 0x000fe20008000000 */
[C---:B------:R-:W-:Y:S01]  /*1280*/  LEA R8, R131.reuse, R2, 0x3 ;  /* 0x0000000283087211 */ /* 0x040fe200078e18ff */
[----:B------:R-:W-:Y:S01]  /*1290*/  IMAD R5, R30, 0x4, R3 ;  /* 0x000000041e057824 */ /* 0x000fe200078e0203 */
[----:B------:R-:W-:Y:S01]  /*12a0*/  LEA R122, P1, R2, R17, 0x1 ;  /* 0x00000011027a7211 */ /* 0x000fe200078208ff */
[----:B------:R-:W-:Y:S01]  /*12b0*/  UIADD3.X UR27, UR5, 0x40000040, URZ, UP0, !UPT ;  /* 0x40000040051b7890 */ /* 0x000fe200087fe43f */
[----:B------:R-:W-:Y:S01]  /*12c0*/  LEA.HI.X.SX32 R127, R6, R11, 0x1, P2 ;  /* 0x0000000b067f7211 */ /* 0x000fe200010f0eff */
[C---:B------:R-:W-:Y:S01]  /*12d0*/  IMAD R10, R131.reuse, 0x8, R8 ;  /* 0x00000008830a7824 */ /* 0x040fe200078e0208 */
[----:B------:R-:W-:Y:S01]  /*12e0*/  LEA R120, P2, R8, R17, 0x1 ;  /* 0x0000001108787211 */ /* 0x000fe200078408ff */
[----:B------:R-:W-:Y:S01]  /*12f0*/  IMAD R9, R30, 0x4, R5 ;  /* 0x000000041e097824 */ /* 0x000fe200078e0205 */
[----:B------:R-:W-:Y:S01]  /*1300*/  LEA.HI.X.SX32 R123, R2, R11, 0x1, P1 ;  /* 0x0000000b027b7211 */ /* 0x000fe200008f0eff */
[C---:B------:R-:W-:Y:S01]  /*1310*/  IMAD R4, R131.reuse, 0x8, R10 ;  /* 0x0000000883047824 */ /* 0x040fe200078e020a */
[----:B------:R-:W-:Y:S01]  /*1320*/  LEA R22, P1, R10, R17, 0x1 ;  /* 0x000000110a167211 */ /* 0x000fe200078208ff */
[----:B------:R-:W-:Y:S01]  /*1330*/  IMAD R24, R30, 0x4, R9 ;  /* 0x000000041e187824 */ /* 0x000fe200078e0209 */
[----:B------:R-:W-:Y:S01]  /*1340*/  LEA.HI.X.SX32 R121, R8, R11, 0x1, P2 ;  /* 0x0000000b08797211 */ /* 0x000fe200010f0eff */
[----:B------:R-:W-:Y:S01]  /*1350*/  IMAD.MOV.U32 R148, RZ, RZ, 0x3f800000 ;  /* 0x3f800000ff947424 */ /* 0x000fe200078e00ff */
[----:B------:R-:W-:Y:S01]  /*1360*/  LEA R6, R131, R4, 0x3 ;  /* 0x0000000483067211 */ /* 0x000fe200078e18ff */
[----:B------:R-:W-:Y:S01]  /*1370*/  IMAD R25, R30, 0x4, R24 ;  /* 0x000000041e197824 */ /* 0x000fe200078e0218 */
[-C--:B------:R-:W-:Y:S01]  /*1380*/  LEA R124, P0, R7, R28.reuse, 0x1 ;  /* 0x0000001c077c7211 */ /* 0x080fe200078008ff */
[----:B------:R-:W-:Y:S01]  /*1390*/  IMAD.MOV.U32 R149, RZ, RZ, 0x3f800000 ;  /* 0x3f800000ff957424 */ /* 0x000fe200078e00ff */
[----:B------:R-:W-:Y:S01]  /*13a0*/  LEA R20, P2, R4, R17, 0x1 ;  /* 0x0000001104147211 */ /* 0x000fe200078408ff */
[----:B------:R-:W-:Y:S01]  /*13b0*/  IMAD R2, R131, 0x8, R6 ;  /* 0x0000000883027824 */ /* 0x000fe200078e0206 */
[----:B------:R-:W-:Y:S01]  /*13c0*/  LEA.HI.X.SX32 R23, R10, R11, 0x1, P1 ;  /* 0x0000000b0a177211 */ /* 0x000fe200008f0eff */
[----:B------:R-:W-:Y:S01]  /*13d0*/  IMAD R26, R30, 0x4, R25 ;  /* 0x000000041e1a7824 */ /* 0x000fe200078e0219 */
[----:B------:R-:W-:Y:S01]  /*13e0*/  LEA R14, P1, R3, R28, 0x1 ;  /* 0x0000001c030e7211 */ /* 0x000fe200078208ff */
[----:B------:R-:W-:Y:S01]  /*13f0*/  IMAD.MOV.U32 R145, RZ, RZ, -0x800000 ;  /* 0xff800000ff917424 */ /* 0x000fe200078e00ff */
[-C--:B------:R-:W-:Y:S01]  /*1400*/  LEA R18, P3, R6, R17.reuse, 0x1 ;  /* 0x0000001106127211 */ /* 0x080fe200078608ff */
[----:B------:R-:W-:Y:S01]  /*1410*/  IMAD.MOV.U32 R130, RZ, RZ, -0x800000 ;  /* 0xff800000ff827424 */ /* 0x000fe200078e00ff */
[----:B------:R-:W-:-:S02]  /*1420*/  LEA R16, P4, R2, R17, 0x1 ;  /* 0x0000001102107211 */ /* 0x000fc400078808ff */
[----:B------:R-:W-:Y:S02]  /*1430*/  CS2R R114, SRZ ;  /* 0x0000000000727805 */ /* 0x000fe4000001ff00 */
[----:B------:R-:W-:Y:S02]  /*1440*/  LEA.HI.X.SX32 R21, R4, R11, 0x1, P2 ;  /* 0x0000000b04157211 */ /* 0x000fe400010f0eff */
[----:B------:R-:W-:Y:S02]  /*1450*/  CS2R R116, SRZ ;  /* 0x0000000000747805 */ /* 0x000fe4000001ff00 */
[----:B------:R-:W-:Y:S02]  /*1460*/  LEA.HI.X.SX32 R125, R7, R132, 0x1, P0 ;  /* 0x00000084077d7211 */ /* 0x000fe400000f0eff */
[----:B------:R-:W-:Y:S02]  /*1470*/  CS2R R118, SRZ ;  /* 0x0000000000767805 */ /* 0x000fe4000001ff00 */
[----:B------:R-:W-:-:S02]  /*1480*/  LEA R12, P0, R5, R28, 0x1 ;  /* 0x0000001c050c7211 */ /* 0x000fc400078008ff */
[----:B------:R-:W-:Y:S02]  /*1490*/  CS2R R88, SRZ ;  /* 0x0000000000587805 */ /* 0x000fe4000001ff00 */
[----:B------:R-:W-:Y:S02]  /*14a0*/  LEA R10, P2, R9, R28, 0x1 ;  /* 0x0000001c090a7211 */ /* 0x000fe400078408ff */
[----:B------:R-:W-:Y:S02]  /*14b0*/  CS2R R90, SRZ ;  /* 0x00000000005a7805 */ /* 0x000fe4000001ff00 */
[----:B------:R-:W-:Y:S02]  /*14c0*/  LEA.HI.X.SX32 R15, R3, R132, 0x1, P1 ;  /* 0x00000084030f7211 */ /* 0x000fe400008f0eff */
[----:B------:R-:W-:Y:S02]  /*14d0*/  CS2R R92, SRZ ;  /* 0x00000000005c7805 */ /* 0x000fe4000001ff00 */
[----:B------:R-:W-:-:S02]  /*14e0*/  LEA R3, R30, R26, 0x2 ;  /* 0x0000001a1e037211 */ /* 0x000fc400078e10ff */
[----:B------:R-:W-:Y:S02]  /*14f0*/  CS2R R94, SRZ ;  /* 0x00000000005e7805 */ /* 0x000fe4000001ff00 */
[-C--:B------:R-:W-:Y:S02]  /*1500*/  LEA.HI.X.SX32 R19, R6, R11.reuse, 0x1, P3 ;  /* 0x0000000b06137211 */ /* 0x080fe400018f0eff */
[----:B------:R-:W-:Y:S02]  /*1510*/  CS2R R96, SRZ ;  /* 0x0000000000607805 */ /* 0x000fe4000001ff00 */
[----:B------:R-:W-:Y:S02]  /*1520*/  LEA.HI.X.SX32 R17, R2, R11, 0x1, P4 ;  /* 0x0000000b02117211 */ /* 0x000fe400020f0eff */
[----:B------:R-:W-:Y:S02]  /*1530*/  CS2R R98, SRZ ;  /* 0x0000000000627805 */ /* 0x000fe4000001ff00 */
[----:B------:R-:W-:-:S02]  /*1540*/  LEA.HI.X.SX32 R13, R5, R132, 0x1, P0 ;  /* 0x00000084050d7211 */ /* 0x000fc400000f0eff */
[----:B------:R-:W-:Y:S02]  /*1550*/  CS2R R100, SRZ ;  /* 0x0000000000647805 */ /* 0x000fe4000001ff00 */
[----:B------:R-:W-:Y:S01]  /*1560*/  LEA.HI.X.SX32 R11, R9, R132, 0x1, P2 ;  /* 0x00000084090b7211 */ /* 0x000fe200010f0eff */
[----:B------:R-:W-:Y:S01]  /*1570*/  UMOV UR7, URZ ;  /* 0x0000003f00077c82 */ /* 0x000fe20008000000 */
[-C--:B------:R-:W-:Y:S02]  /*1580*/  LEA R8, P0, R24, R28.reuse, 0x1 ;  /* 0x0000001c18087211 */ /* 0x080fe400078008ff */
[----:B------:R-:W-:Y:S02]  /*1590*/  CS2R R102, SRZ ;  /* 0x0000000000667805 */ /* 0x000fe4000001ff00 */
[-C--:B------:R-:W-:Y:S01]  /*15a0*/  LEA R6, P1, R25, R28.reuse, 0x1 ;  /* 0x0000001c19067211 */ /* 0x080fe200078208ff */
[----:B------:R-:W-:Y:S01]  /*15b0*/  UIADD3.64 UR10, UR6, -UR10, URZ ;  /* 0x8000000a060a7297 */ /* 0x000fe2000fffe03f */
[-C--:B------:R-:W-:Y:S01]  /*15c0*/  LEA R4, P2, R26, R28.reuse, 0x1 ;  /* 0x0000001c1a047211 */ /* 0x080fe200078408ff */
[----:B------:R-:W-:Y:S01]  /*15d0*/  UMOV UR4, URZ ;  /* 0x0000003f00047c82 */ /* 0x000fe20008000000 */
[----:B------:R-:W-:Y:S01]  /*15e0*/  LEA R2, P3, R3, R28, 0x1 ;  /* 0x0000001c03027211 */ /* 0x000fe200078608ff */
[----:B------:R-:W-:Y:S01]  /*15f0*/  UIADD3.64 UR22, UR26, 0x2, URZ ;  /* 0x000000021a167897 */ /* 0x000fe2000fffe03f */
[-C--:B------:R-:W-:Y:S01]  /*1600*/  LEA.HI.X.SX32 R9, R24, R132.reuse, 0x1, P0 ;  /* 0x0000008418097211 */ /* 0x080fe200000f0eff */
[----:B------:R-:W-:Y:S01]  /*1610*/  UIADD3.64 UR18, UR26, 0x4, URZ ;  /* 0x000000041a127897 */ /* 0x000fe2000fffe03f */
[-C--:B------:R-:W-:Y:S01]  /*1620*/  LEA.HI.X.SX32 R7, R25, R132.reuse, 0x1, P1 ;  /* 0x0000008419077211 */ /* 0x080fe200008f0eff */
[----:B------:R-:W-:Y:S01]  /*1630*/  ULDC UR7, c[0x0][0x238] ;  /* 0x00008e0000077ab9 */ /* 0x000fe20000000800 */
[-C--:B------:R-:W-:Y:S01]  /*1640*/  LEA.HI.X.SX32 R5, R26, R132.reuse, 0x1, P2 ;  /* 0x000000841a057211 */ /* 0x080fe200010f0eff */
[----:B------:R-:W-:Y:S01]  /*1650*/  UMOV UR14, UR6 ;  /* 0x00000006000e7c82 */ /* 0x000fe20008000000 */
[----:B------:R-:W-:Y:S01]  /*1660*/  LEA.HI.X.SX32 R3, R3, R132, 0x1, P3 ;  /* 0x0000008403037211 */ /* 0x000fe200018f0eff */
[----:B------:R-:W-:Y:S01]  /*1670*/  UMOV UR15, 0x80000020 ;  /* 0x80000020000f7882 */ /* 0x000fe20000000000 */
[----:B------:R-:W-:Y:S01]  /*1680*/  LOP3.LUT R142, R135, 0x40, RZ, 0x3c, !PT ;  /* 0x00000040878e7812 */ /* 0x000fe200078e3cff */
[----:B------:R-:W-:Y:S01]  /*1690*/  UMOV UR30, UR6 ;  /* 0x00000006001e7c82 */ /* 0x000fe20008000000 */
[C---:B------:R-:W-:Y:S01]  /*16a0*/  LOP3.LUT R141, R144.reuse, 0x88, RZ, 0xfc, !PT ;  /* 0x00000088908d7812 */ /* 0x040fe200078efcff */
[----:B------:R-:W-:Y:S01]  /*16b0*/  UMOV UR31, 0x40000040 ;  /* 0x40000040001f7882 */ /* 0x000fe20000000000 */
[----:B------:R-:W-:-:S02]  /*16c0*/  LOP3.LUT R140, R144, 0x80, RZ, 0xfc, !PT ;  /* 0x00000080908c7812 */ /* 0x000fc400078efcff */
[----:B------:R-:W-:-:S07]  /*16d0*/  LOP3.LUT R132, R144, 0x8, RZ, 0xfc, !PT ;  /* 0x0000000890847812 */ /* 0x000fce00078efcff */
.L_x_1:
[----:B------:R-:W-:-:S04]  /*16e0*/  IMAD.WIDE R26, R143, 0x2, R126 ;  /* 0x000000028f1a7825 */ /* 0x000fc800078e027e */
[C---:B------:R-:W-:Y:S02]  /*16f0*/  IMAD.WIDE R32, R143.reuse, 0x2, R22 ;  /* 0x000000028f207825 */ /* 0x040fe400078e0216 */
[----:B------:R-:W2:Y:S02]  /*1700*/  LDG.E.U16 R26, desc[UR20][R26.64] ;  /* 0x000000141a1a7981 */ /* 0x000ea4000c1e1500 */
[C---:B------:R-:W-:Y:S02]  /*1710*/  IMAD.WIDE R34, R143.reuse, 0x2, R20 ;  /* 0x000000028f227825 */ /* 0x040fe400078e0214 */
[----:B------:R-:W3:Y:S02]  /*1720*/  LDG.E.U16 R32, desc[UR20][R32.64] ;  /* 0x0000001420207981 */ /* 0x000ee4000c1e1500 */
[C---:B------:R-:W-:Y:S02]  /*1730*/  IMAD.WIDE R36, R143.reuse, 0x2, R18 ;  /* 0x000000028f247825 */ /* 0x040fe400078e0212 */
[----:B------:R-:W4:Y:S02]  /*1740*/  LDG.E.U16 R34, desc[UR20][R34.64] ;  /* 0x0000001422227981 */ /* 0x000f24000c1e1500 */
[----:B------:R-:W-:-:S02]  /*1750*/  IMAD.WIDE R38, R143, 0x2, R16 ;  /* 0x000000028f267825 */ /* 0x000fc400078e0210 */
[----:B------:R-:W5:Y:S02]  /*1760*/  LDG.E.U16 R36, desc[UR20][R36.64] ;  /* 0x0000001424247981 */ /* 0x000f64000c1e1500 */
[C---:B------:R-:W-:Y:S02]  /*1770*/  IMAD.WIDE R24, R143.reuse, 0x2, R128 ;  /* 0x000000028f187825 */ /* 0x040fe400078e0280 */
[----:B------:R-:W5:Y:S02]  /*1780*/  LDG.E.U16 R38, desc[UR20][R38.64] ;  /* 0x0000001426267981 */ /* 0x000f64000c1e1500 */
[C---:B------:R-:W-:Y:S02]  /*1790*/  IMAD.WIDE R28, R143.reuse, 0x2, R122 ;  /* 0x000000028f1c7825 */ /* 0x040fe400078e027a */
[----:B------:R0:W5:Y:S02]  /*17a0*/  LDG.E.U16 R40, desc[UR20][R24.64] ;  /* 0x0000001418287981 */ /* 0x000164000c1e1500 */
[----:B------:R-:W-:-:S02]  /*17b0*/  IMAD.WIDE R30, R143, 0x2, R120 ;  /* 0x000000028f1e7825 */ /* 0x000fc400078e0278 */
[----:B------:R1:W5:Y:S04]  /*17c0*/  LDG.E.U16 R42, desc[UR20][R28.64] ;  /* 0x000000141c2a7981 */ /* 0x000368000c1e1500 */
[----:B------:R1:W5:Y:S01]  /*17d0*/  LDG.E.U16 R44, desc[UR20][R30.64] ;  /* 0x000000141e2c7981 */ /* 0x000362000c1e1500 */
[----:B------:R-:W-:Y:S01]  /*17e0*/  BAR.SYNC.DEFER_BLOCKING 0x0 ;  /* 0x0000000000007b1d */ /* 0x000fe20000010000 */
[----:B0-----:R-:W-:-:S04]  /*17f0*/  IMAD.WIDE R24, R139, 0x2, R124 ;  /* 0x000000028b187825 */ /* 0x001fc800078e027c */
[----:B-1----:R-:W-:-:S04]  /*1800*/  IMAD.WIDE R28, R139, 0x2, R12 ;  /* 0x000000028b1c7825 */ /* 0x002fc800078e020c */
[----:B------:R-:W-:Y:S01]  /*1810*/  IMAD.WIDE R30, R139, 0x2, R8 ;  /* 0x000000028b1e7825 */ /* 0x000fe200078e0208 */
[----:B------:R-:W-:-:S04]  /*1820*/  USHF.L.U32 UR6, UR24, 0x6, URZ ;  /* 0x0000000618067899 */ /* 0x000fc8000800063f */
[----:B------:R-:W-:-:S04]  /*1830*/  ULOP3.LUT UR6, UR6, 0x100, URZ, 0xc0, !UPT ;  /* 0x0000010006067892 */ /* 0x000fc8000f8ec03f */
[----:B------:R-:W-:-:S04]  /*1840*/  ULEA.HI UR6, UR17, UR6, URZ, 0x1c ;  /* 0x0000000611067291 */ /* 0x000fc8000f8fe03f */
[----:B------:R-:W-:Y:S01]  /*1850*/  ULOP3.LUT UR12, UR6, 0x3fff, URZ, 0xc0, !UPT ;  /* 0x00003fff060c7892 */ /* 0x000fe2000f8ec03f */
[----:B------:R-:W-:-:S03]  /*1860*/  UMOV UR13, 0x40000040 ;  /* 0x40000040000d7882 */ /* 0x000fc60000000000 */
[----:B------:R-:W-:Y:S01]  /*1870*/  UIADD3 UR8, UP0, UR12, 0x80, URZ ;  /* 0x000000800c087890 */ /* 0x000fe2000ff1e03f */
[----:B------:R-:W-:-:S03]  /*1880*/  UMOV UR6, URZ ;  /* 0x0000003f00067c82 */ /* 0x000fc60008000000 */
[----:B------:R-:W-:Y:S01]  /*1890*/  UIADD3.X UR9, UR6, 0x40000040, URZ, UP0, !UPT ;  /* 0x4000004006097890 */ /* 0x000fe200087fe43f */
[----:B--2---:R-:W-:Y:S04]  /*18a0*/  STS.U16 [R135+UR17+0x4200], R26 ;  /* 0x0042001a87007988 */ /* 0x004fe80008000411 */
[----:B---3--:R0:W-:Y:S04]  /*18b0*/  STS.U16 [R135+UR17+0x4800], R32 ;  /* 0x0048002087007988 */ /* 0x0081e80008000411 */
[----:B----4-:R-:W-:Y:S04]  /*18c0*/  STS.U16 [R135+UR17+0x4a00], R34 ;  /* 0x004a002287007988 */ /* 0x010fe80008000411 */
[----:B-----5:R-:W-:Y:S04]  /*18d0*/  STS.U16 [R135+UR17+0x4c00], R36 ;  /* 0x004c002487007988 */ /* 0x020fe80008000411 */
[----:B------:R-:W-:Y:S04]  /*18e0*/  STS.U16 [R135+UR17+0x4e00], R38 ;  /* 0x004e002687007988 */ /* 0x000fe80008000411 */
[----:B------:R-:W-:Y:S04]  /*18f0*/  STS.U16 [R135+UR17+0x4000], R40 ;  /* 0x0040002887007988 */ /* 0x000fe80008000411 */
[----:B------:R-:W-:Y:S04]  /*1900*/  STS.U16 [R135+UR17+0x4400], R42 ;  /* 0x0044002a87007988 */ /* 0x000fe80008000411 */
[----:B------:R1:W-:Y:S01]  /*1910*/  STS.U16 [R135+UR17+0x4600], R44 ;  /* 0x0046002c87007988 */ /* 0x0003e20008000411 */
[----:B------:R2:W-:Y:S06]  /*1920*/  MEMBAR.ALL.CTA ;  /* 0x0000000000007992 */ /* 0x0005ec0000008000 */
[----:B--2---:R-:W2:Y:S02]  /*1930*/  FENCE.VIEW.ASYNC.S ;  /* 0x00000000000073c6 */ /* 0x004ea40000000000 */
[----:B--2---:R-:W-:Y:S01]  /*1940*/  BAR.SYNC.DEFER_BLOCKING 0x0 ;  /* 0x0000000000007b1d */ /* 0x004fe20000010000 */
[----:B0-----:R-:W-:-:S04]  /*1950*/  IMAD.WIDE R32, R139, 0x2, R4 ;  /* 0x000000028b207825 */ /* 0x001fc800078e0204 */
[----:B------:R-:W-:Y:S01]  /*1960*/  IMAD.WIDE R26, R139, 0x2, R14 ;  /* 0x000000028b1a7825 */ /* 0x000fe200078e020e */
[----:B------:R-:W2:Y:S04]  /*1970*/  LDG.E.U16 R158, desc[UR20][R24.64] ;  /* 0x00000014189e7981 */ /* 0x000ea8000c1e1500 */
[----:B------:R-:W3:Y:S04]  /*1980*/  LDG.E.U16 R160, desc[UR20][R28.64] ;  /* 0x000000141ca07981 */ /* 0x000ee8000c1e1500 */
[----:B------:R-:W4:Y:S04]  /*1990*/  LDG.E.U16 R162, desc[UR20][R30.64] ;  /* 0x000000141ea27981 */ /* 0x000f28000c1e1500 */
[----:B------:R-:W5:Y:S04]  /*19a0*/  LDG.E.U16 R164, desc[UR20][R32.64] ;  /* 0x0000001420a47981 */ /* 0x000f68000c1e1500 */
[----:B------:R1:W5:Y:S02]  /*19b0*/  LDG.E.U16 R161, desc[UR20][R26.64] ;  /* 0x000000141aa17981 */ /* 0x000364000c1e1500 */
[----:B-1----:R-:W-:-:S06]  /*19c0*/  WARPGROUP.ARRIVE ;  /* 0x00000000000079c5 */ /* 0x002fcc0000000000 */
[----:B------:R-:W-:Y:S01]  /*19d0*/  HGMMA.64x64x16.F32 R56, gdesc[UR12].tnspA, RZ, !UPT ;  /* 0x20e000000c3879f0 */ /* 0x000fe2000c7008ff */
[----:B------:R-:W-:-:S03]  /*19e0*/  UIADD3.64 UR12, UR8, 0x180, URZ ;  /* 0x00000180080c7897 */ /* 0x000fc6000fffe03f */
[----:B------:R-:W-:Y:S06]  /*19f0*/  HGMMA.64x64x16.F32 R56, gdesc[UR8].tnspA, R56 ;  /* 0x20e00000083879f0 */ /* 0x000fec0008700838 */
[----:B------:R-:W-:Y:S01]  /*1a00*/  HGMMA.64x64x16.F32 R24, gdesc[UR12].tnspA, RZ, !UPT ;  /* 0x20e000000c1879f0 */ /* 0x000fe2000c7008ff */
[----:B------:R-:W-:Y:S01]  /*1a10*/  UIADD3.64 UR8, UR8, 0x200, URZ ;  /* 0x0000020008087897 */ /* 0x000fe2000fffe03f */
[----:B------:R-:W-:Y:S01]  /*1a20*/  IMAD.WIDE R154, R139, 0x2, R10 ;  /* 0x000000028b9a7825 */ /* 0x000fe200078e020a */
[----:B------:R-:W-:-:S03]  /*1a30*/  IADD3 R159, P1, R165, UR4, RZ ;  /* 0x00000004a59f7c10 */ /* 0x000fc6000ff3e0ff */
[----:B------:R-:W-:-:S04]  /*1a40*/  IMAD.WIDE R156, R139, 0x2, R6 ;  /* 0x000000028b9c7825 */ /* 0x000fc800078e0206 */
[----:B------:R-:W-:Y:S01]  /*1a50*/  HGMMA.64x64x16.F32 R24, gdesc[UR8].tnspA, R24, gsb0 ;  /* 0x20e00000081879f0 */ /* 0x000fe20008000818 */
[----:B------:R-:W-:Y:S01]  /*1a60*/  IMAD.WIDE R152, R139, 0x2, R2 ;  /* 0x000000028b987825 */ /* 0x000fe200078e0202 */
[----:B------:R-:W5:Y:S01]  /*1a70*/  LDG.E.U16 R155, desc[UR20][R154.64] ;  /* 0x000000149a9b7981 */ /* 0x000f62000c1e1500 */
[----:B------:R-:W-:-:S03]  /*1a80*/  IADD3 R167, P3, R159, 0x9, RZ ;  /* 0x000000099fa77810 */ /* 0x000fc60007f7e0ff */
[----:B------:R0:W5:Y:S04]  /*1a90*/  LDG.E.U16 R157, desc[UR20][R156.64] ;  /* 0x000000149c9d7981 */ /* 0x000168000c1e1500 */
[----:B------:R1:W5:Y:S01]  /*1aa0*/  LDG.E.U16 R153, desc[UR20][R152.64] ;  /* 0x0000001498997981 */ /* 0x000362000c1e1500 */
[----:B------:R-:W-:Y:S01]  /*1ab0*/  ISETP.GT.U32.AND P2, PT, R167, R144, PT ;  /* 0x00000090a700720c */ /* 0x000fe20003f44070 */
[----:B0-----:R-:W-:-:S04]  /*1ac0*/  IMAD.X R156, RZ, RZ, UR5, P1 ;  /* 0x00000005ff9c7e24 */ /* 0x001fc800088e06ff */
[----:B-1----:R-:W-:Y:S01]  /*1ad0*/  IMAD.X R152, RZ, RZ, R156, P3 ;  /* 0x000000ffff987224 */ /* 0x002fe200018e069c */
[C---:B------:R-:W-:Y:S02]  /*1ae0*/  ISETP.GT.U32.AND P6, PT, R167.reuse, R132, PT ;  /* 0x00000084a700720c */ /* 0x040fe40003fc4070 */
[C---:B------:R-:W-:Y:S02]  /*1af0*/  ISETP.GT.U32.AND P0, PT, R167.reuse, R140, PT ;  /* 0x0000008ca700720c */ /* 0x040fe40003f04070 */
[----:B------:R-:W-:Y:S02]  /*1b00*/  ISETP.GT.U32.AND P4, PT, R167, R141, PT ;  /* 0x0000008da700720c */ /* 0x000fe40003f84070 */
[C---:B------:R-:W-:Y:S02]  /*1b10*/  ISETP.GT.U32.AND.EX P2, PT, R152.reuse, RZ, PT, P2 ;  /* 0x000000ff9800720c */ /* 0x040fe40003f44120 */
[C---:B------:R-:W-:Y:S02]  /*1b20*/  ISETP.GT.U32.AND.EX P6, PT, R152.reuse, RZ, PT, P6 ;  /* 0x000000ff9800720c */ /* 0x040fe40003fc4160 */
[----:B------:R-:W-:-:S02]  /*1b30*/  ISETP.GT.U32.AND.EX P0, PT, R152, RZ, PT, P0 ;  /* 0x000000ff9800720c */ /* 0x000fc40003f04100 */
[----:B------:R-:W-:Y:S01]  /*1b40*/  ISETP.GT.U32.AND.EX P4, PT, R152, RZ, PT, P4 ;  /* 0x000000ff9800720c */ /* 0x000fe20003f84140 */
[----:B------:R-:W-:Y:S02]  /*1b50*/  WARPGROUP.DEPBAR.LE gsb0, 0x0 ;  /* 0x00008000000079c5 */ /* 0x000fe40000010000 */
[----:B------:R-:W-:Y:S01]  /*1b60*/  BAR.SYNC.DEFER_BLOCKING 0x0 ;  /* 0x0000000000007b1d */ /* 0x000fe20000010000 */
[----:B------:R-:W-:Y:S01]  /*1b70*/  FMUL R154, R61, UR7 ;  /* 0x000000073d9a7c20 */ /* 0x000fe20008400000 */
[----:B------:R-:W-:-:S04]  /*1b80*/  IADD3 R61, P3, R159, 0x10, RZ ;  /* 0x000000109f3d7810 */ /* 0x000fc80007f7e0ff */
[----:B------:R-:W-:Y:S01]  /*1b90*/  FSEL R154, R154, -INF , !P2 ;  /* 0xff8000009a9a7808 */ /* 0x000fe20005000000 */
[----:B------:R-:W-:Y:S01]  /*1ba0*/  IMAD.X R152, RZ, RZ, R156, P3 ;  /* 0x000000ffff987224 */ /* 0x000fe200018e069c */
[C---:B------:R-:W-:Y:S02]  /*1bb0*/  ISETP.GT.U32.AND P1, PT, R61.reuse, R144, PT ;  /* 0x000000903d00720c */ /* 0x040fe40003f24070 */
[C---:B------:R-:W-:Y:S02]  /*1bc0*/  ISETP.GT.U32.AND P5, PT, R61.reuse, R132, PT ;  /* 0x000000843d00720c */ /* 0x040fe40003fa4070 */
[C---:B------:R-:W-:Y:S02]  /*1bd0*/  ISETP.GT.U32.AND P3, PT, R61.reuse, R140, PT ;  /* 0x0000008c3d00720c */ /* 0x040fe40003f64070 */
[----:B------:R-:W-:Y:S02]  /*1be0*/  ISETP.GT.U32.AND P2, PT, R61, R141, PT ;  /* 0x0000008d3d00720c */ /* 0x000fe40003f44070 */
[----:B------:R-:W-:-:S02]  /*1bf0*/  ISETP.GT.U32.AND.EX P1, PT, R152, RZ, PT, P1 ;  /* 0x000000ff9800720c */ /* 0x000fc40003f24110 */
[C---:B------:R-:W-:Y:S02]  /*1c00*/  ISETP.GT.U32.AND.EX P5, PT, R152.reuse, RZ, PT, P5 ;  /* 0x000000ff9800720c */ /* 0x040fe40003fa4150 */
[C---:B------:R-:W-:Y:S02]  /*1c10*/  ISETP.GT.U32.AND.EX P3, PT, R152.reuse, RZ, PT, P3 ;  /* 0x000000ff9800720c */ /* 0x040fe40003f64130 */
[----:B------:R-:W-:Y:S01]  /*1c20*/  ISETP.GT.U32.AND.EX P2, PT, R152, RZ, PT, P2 ;  /* 0x000000ff9800720c */ /* 0x000fe20003f44120 */
[----:B------:R-:W-:Y:S01]  /*1c30*/  FMUL R152, R63, UR7 ;  /* 0x000000073f987c20 */ /* 0x000fe20008400000 */
[----:B------:R-:W-:Y:S01]  /*1c40*/  FMUL R61, R29, UR7 ;  /* 0x000000071d3d7c20 */ /* 0x000fe20008400000 */
[----:B------:R-:W-:-:S03]  /*1c50*/  FMUL R29, R31, UR7 ;  /* 0x000000071f1d7c20 */ /* 0x000fc60008400000 */
[----:B------:R-:W-:Y:S02]  /*1c60*/  FSEL R152, R152, -INF , !P6 ;  /* 0xff80000098987808 */ /* 0x000fe40007000000 */
[----:B------:R-:W-:Y:S01]  /*1c70*/  IADD3 R31, P6, R159, 0x11, RZ ;  /* 0x000000119f1f7810 */ /* 0x000fe20007fde0ff */
[----:B--2---:R0:W-:Y:S01]  /*1c80*/  STS.U16 [R135+UR17+0x4000], R158 ;  /* 0x0040009e87007988 */ /* 0x0041e20008000411 */
[----:B------:R-:W-:-:S03]  /*1c90*/  FSEL R61, R61, -INF , !P0 ;  /* 0xff8000003d3d7808 */ /* 0x000fc60004000000 */
[----:B------:R-:W-:Y:S01]  /*1ca0*/  IMAD.X R63, RZ, RZ, R156, P6 ;  /* 0x000000ffff3f7224 */ /* 0x000fe200030e069c */
[----:B------:R-:W-:Y:S01]  /*1cb0*/  FSEL R29, R29, -INF , !P4 ;  /* 0xff8000001d1d7808 */ /* 0x000fe20006000000 */
[----:B------:R-:W-:Y:S01]  /*1cc0*/  FMUL R66, R66, UR7 ;  /* 0x0000000742427c20 */ /* 0x000fe20008400000 */
[----:B0-----:R-:W-:Y:S01]  /*1cd0*/  FMUL R158, R64, UR7 ;  /* 0x00000007409e7c20 */ /* 0x001fe20008400000 */
[C---:B------:R-:W-:Y:S02]  /*1ce0*/  ISETP.GT.U32.AND P0, PT, R31.reuse, R144, PT ;  /* 0x000000901f00720c */ /* 0x040fe40003f04070 */
[C---:B------:R-:W-:Y:S02]  /*1cf0*/  ISETP.GT.U32.AND P4, PT, R31.reuse, R132, PT ;  /* 0x000000841f00720c */ /* 0x040fe40003f84070 */
[----:B------:R-:W-:Y:S02]  /*1d00*/  FSEL R158, R158, -INF , !P1 ;  /* 0xff8000009e9e7808 */ /* 0x000fe40004800000 */
[----:B------:R-:W-:-:S02]  /*1d10*/  ISETP.GT.U32.AND P1, PT, R31, R140, PT ;  /* 0x0000008c1f00720c */ /* 0x000fc40003f24070 */
[----:B------:R-:W-:Y:S01]  /*1d20*/  ISETP.GT.U32.AND P6, PT, R31, R141, PT ;  /* 0x0000008d1f00720c */ /* 0x000fe20003fc4070 */
[----:B---3--:R0:W-:Y:S01]  /*1d30*/  STS.U16 [R135+UR17+0x4400], R160 ;  /* 0x004400a087007988 */ /* 0x0081e20008000411 */
[C---:B------:R-:W-:Y:S01]  /*1d40*/  ISETP.GT.U32.AND.EX P0, PT, R63.reuse, RZ, PT, P0 ;  /* 0x000000ff3f00720c */ /* 0x040fe20003f04100 */
[----:B------:R-:W-:Y:S01]  /*1d50*/  FMUL R31, R34, UR7 ;  /* 0x00000007221f7c20 */ /* 0x000fe20008400000 */
[C---:B------:R-:W-:Y:S01]  /*1d60*/  ISETP.GT.U32.AND.EX P4, PT, R63.reuse, RZ, PT, P4 ;  /* 0x000000ff3f00720c */ /* 0x040fe20003f84140 */
[----:B----4-:R-:W-:Y:S01]  /*1d70*/  STS.U16 [R135+UR17+0x4800], R162 ;  /* 0x004800a287007988 */ /* 0x010fe20008000411 */
[C---:B------:R-:W-:Y:S02]  /*1d80*/  ISETP.GT.U32.AND.EX P1, PT, R63.reuse, RZ, PT, P1 ;  /* 0x000000ff3f00720c */ /* 0x040fe40003f24110 */
[----:B------:R-:W-:Y:S01]  /*1d90*/  ISETP.GT.U32.AND.EX P6, PT, R63, RZ, PT, P6 ;  /* 0x000000ff3f00720c */ /* 0x000fe20003fc4160 */
[----:B-----5:R-:W-:Y:S01]  /*1da0*/  STS.U16 [R135+UR17+0x4c00], R164 ;  /* 0x004c00a487007988 */ /* 0x020fe20008000411 */
[----:B------:R-:W-:Y:S01]  /*1db0*/  FMUL R63, R32, UR7 ;  /* 0x00000007203f7c20 */ /* 0x000fe20008400000 */
[----:B------:R-:W-:Y:S01]  /*1dc0*/  FSEL R66, R66, -INF , !P5 ;  /* 0xff80000042427808 */ /* 0x000fe20006800000 */
[----:B0-----:R-:W-:Y:S01]  /*1dd0*/  FMUL R160, R65, UR7 ;  /* 0x0000000741a07c20 */ /* 0x001fe20008400000 */
[----:B------:R0:W-:Y:S01]  /*1de0*/  STS.U16 [R142+UR17+0x4200], R161 ;  /* 0x004200a18e007988 */ /* 0x0001e20008000411 */
[----:B------:R-:W-:Y:S01]  /*1df0*/  FMUL R65, R67, UR7 ;  /* 0x0000000743417c20 */ /* 0x000fe20008400000 */
[----:B------:R-:W-:-:S02]  /*1e00*/  FSEL R63, R63, -INF , !P3 ;  /* 0xff8000003f3f7808 */ /* 0x000fc40005800000 */
[----:B------:R-:W-:Y:S02]  /*1e10*/  FSEL R31, R31, -INF , !P2 ;  /* 0xff8000001f1f7808 */ /* 0x000fe40005000000 */
[----:B------:R-:W-:Y:S02]  /*1e20*/  FSEL R160, R160, -INF , !P0 ;  /* 0xff800000a0a07808 */ /* 0x000fe40004000000 */
[----:B0-----:R-:W-:Y:S01]  /*1e30*/  IADD3 R161, P5, R159, 0x18, RZ ;  /* 0x000000189fa17810 */ /* 0x001fe20007fbe0ff */
[----:B------:R-:W-:-:S03]  /*1e40*/  FMUL R64, R33, UR7 ;  /* 0x0000000721407c20 */ /* 0x000fc60008400000 */
[----:B------:R-:W-:Y:S02]  /*1e50*/  IADD3.X R32, RZ, R156, RZ, P5, !PT ;  /* 0x0000009cff207210 */ /* 0x000fe40002ffe4ff */
[C---:B------:R-:W-:Y:S02]  /*1e60*/  ISETP.GT.U32.AND P3, PT, R161.reuse, R144, PT ;  /* 0x00000090a100720c */ /* 0x040fe40003f64070 */
[C---:B------:R-:W-:Y:S02]  /*1e70*/  ISETP.GT.U32.AND P2, PT, R161.reuse, R132, PT ;  /* 0x00000084a100720c */ /* 0x040fe40003f44070 */
[C---:B------:R-:W-:Y:S02]  /*1e80*/  ISETP.GT.U32.AND P5, PT, R161.reuse, R140, PT ;  /* 0x0000008ca100720c */ /* 0x040fe40003fa4070 */
[----:B------:R-:W-:Y:S02]  /*1e90*/  ISETP.GT.U32.AND P0, PT, R161, R141, PT ;  /* 0x0000008da100720c */ /* 0x000fe40003f04070 */
[----:B------:R-:W-:-:S02]  /*1ea0*/  FSEL R65, R65, -INF , !P4 ;  /* 0xff80000041417808 */ /* 0x000fc40006000000 */
[----:B------:R-:W-:Y:S01]  /*1eb0*/  IADD3 R33, P4, R159, 0x19, RZ ;  /* 0x000000199f217810 */ /* 0x000fe20007f9e0ff */
[----:B------:R-:W-:Y:S01]  /*1ec0*/  FMUL R162, R68, UR7 ;  /* 0x0000000744a27c20 */ /* 0x000fe20008400000 */
[C---:B------:R-:W-:Y:S02]  /*1ed0*/  ISETP.GT.U32.AND.EX P3, PT, R32.reuse, RZ, PT, P3 ;  /* 0x000000ff2000720c */ /* 0x040fe40003f64130 */
[C---:B------:R-:W-:Y:S02]  /*1ee0*/  ISETP.GT.U32.AND.EX P2, PT, R32.reuse, RZ, PT, P2 ;  /* 0x000000ff2000720c */ /* 0x040fe40003f44120 */
[C---:B------:R-:W-:Y:S02]  /*1ef0*/  ISETP.GT.U32.AND.EX P5, PT, R32.reuse, RZ, PT, P5 ;  /* 0x000000ff2000720c */ /* 0x040fe40003fa4150 */
[----:B------:R-:W-:Y:S01]  /*1f00*/  ISETP.GT.U32.AND.EX P0, PT, R32, RZ, PT, P0 ;  /* 0x000000ff2000720c */ /* 0x000fe20003f04100 */
[----:B------:R-:W-:Y:S01]  /*1f10*/  FMUL R32, R35, UR7 ;  /* 0x0000000723207c20 */ /* 0x000fe20008400000 */
[----:B------:R-:W-:Y:S01]  /*1f20*/  FMUL R67, R70, UR7 ;  /* 0x0000000746437c20 */ /* 0x000fe20008400000 */
[----:B------:R-:W-:Y:S01]  /*1f30*/  FSEL R64, R64, -INF , !P1 ;  /* 0xff80000040407808 */ /* 0x000fe20004800000 */
[----:B------:R-:W-:Y:S01]  /*1f40*/  IMAD.X R34, RZ, RZ, R156, P4 ;  /* 0x000000ffff227224 */ /* 0x000fe200020e069c */
[----:B------:R-:W-:-:S02]  /*1f50*/  ISETP.GT.U32.AND P1, PT, R33, R144, PT ;  /* 0x000000902100720c */ /* 0x000fc40003f24070 */
[----:B------:R-:W-:Y:S02]  /*1f60*/  FSEL R32, R32, -INF , !P6 ;  /* 0xff80000020207808 */ /* 0x000fe40007000000 */
[----:B------:R-:W-:Y:S01]  /*1f70*/  FSEL R162, R162, -INF , !P3 ;  /* 0xff800000a2a27808 */ /* 0x000fe20005800000 */
[----:B------:R-:W-:Y:S01]  /*1f80*/  FMUL R36, R36, UR7 ;  /* 0x0000000724247c20 */ /* 0x000fe20008400000 */
[----:B------:R-:W-:Y:S01]  /*1f90*/  ISETP.GT.U32.AND P6, PT, R33, R132, PT ;  /* 0x000000842100720c */ /* 0x000fe20003fc4070 */
[----:B------:R-:W-:Y:S01]  /*1fa0*/  FMUL R164, R69, UR7 ;  /* 0x0000000745a47c20 */ /* 0x000fe20008400000 */
[C---:B------:R-:W-:Y:S02]  /*1fb0*/  ISETP.GT.U32.AND P3, PT, R33.reuse, R140, PT ;  /* 0x0000008c2100720c */ /* 0x040fe40003f64070 */
[----:B------:R-:W-:Y:S01]  /*1fc0*/  ISETP.GT.U32.AND P4, PT, R33, R141, PT ;  /* 0x0000008d2100720c */ /* 0x000fe20003f84070 */
[----:B------:R-:W-:Y:S01]  /*1fd0*/  FMUL R33, R38, UR7 ;  /* 0x0000000726217c20 */ /* 0x000fe20008400000 */
[----:B------:R-:W-:-:S02]  /*1fe0*/  FSEL R67, R67, -INF , !P2 ;  /* 0xff80000043437808 */ /* 0x000fc40005000000 */
[----:B------:R-:W-:Y:S02]  /*1ff0*/  IADD3 R35, P2, R159, 0x20, RZ ;  /* 0x000000209f237810 */ /* 0x000fe40007f5e0ff */
[C---:B------:R-:W-:Y:S01]  /*2000*/  ISETP.GT.U32.AND.EX P1, PT, R34.reuse, RZ, PT, P1 ;  /* 0x000000ff2200720c */ /* 0x040fe20003f24110 */
[----:B------:R-:W-:Y:S01]  /*2010*/  FMUL R68, R71, UR7 ;  /* 0x0000000747447c20 */ /* 0x000fe20008400000 */
[C---:B------:R-:W-:Y:S02]  /*2020*/  ISETP.GT.U32.AND.EX P6, PT, R34.reuse, RZ, PT, P6 ;  /* 0x000000ff2200720c */ /* 0x040fe40003fc4160 */
[C---:B------:R-:W-:Y:S02]  /*2030*/  ISETP.GT.U32.AND.EX P3, PT, R34.reuse, RZ, PT, P3 ;  /* 0x000000ff2200720c */ /* 0x040fe40003f64130 */
[----:B------:R-:W-:Y:S01]  /*2040*/  ISETP.GT.U32.AND.EX P4, PT, R34, RZ, PT, P4 ;  /* 0x000000ff2200720c */ /* 0x000fe20003f84140 */
[----:B------:R-:W-:Y:S01]  /*2050*/  IMAD.X R34, RZ, RZ, R156, P2 ;  /* 0x000000ffff227224 */ /* 0x000fe200010e069c */
[----:B------:R-:W-:-:S02]  /*2060*/  FSEL R36, R36, -INF , !P5 ;  /* 0xff80000024247808 */ /* 0x000fc40006800000 */
[----:B------:R-:W-:Y:S02]  /*2070*/  FSEL R33, R33, -INF , !P0 ;  /* 0xff80000021217808 */ /* 0x000fe40004000000 */
[----:B------:R-:W-:Y:S02]  /*2080*/  FSEL R164, R164, -INF , !P1 ;  /* 0xff800000a4a47808 */ /* 0x000fe40004800000 */
[C---:B------:R-:W-:Y:S02]  /*2090*/  ISETP.GT.U32.AND P5, PT, R35.reuse, R144, PT ;  /* 0x000000902300720c */ /* 0x040fe40003fa4070 */
[C---:B------:R-:W-:Y:S02]  /*20a0*/  ISETP.GT.U32.AND P0, PT, R35.reuse, R132, PT ;  /* 0x000000842300720c */ /* 0x040fe40003f04070 */
[C---:B------:R-:W-:Y:S02]  /*20b0*/  ISETP.GT.U32.AND P1, PT, R35.reuse, R140, PT ;  /* 0x0000008c2300720c */ /* 0x040fe40003f24070 */
[----:B------:R-:W-:Y:S01]  /*20c0*/  ISETP.GT.U32.AND P2, PT, R35, R141, PT ;  /* 0x0000008d2300720c */ /* 0x000fe20003f44070 */
[----:B------:R-:W-:Y:S01]  /*20d0*/  FMUL R37, R37, UR7 ;  /* 0x0000000725257c20 */ /* 0x000fe20008400000 */
[----:B------:R-:W-:Y:S01]  /*20e0*/  ISETP.GT.U32.AND.EX P5, PT, R34, RZ, PT, P5 ;  /* 0x000000ff2200720c */ /* 0x000fe20003fa4150 */
[----:B------:R-:W-:Y:S01]  /*20f0*/  FMUL R72, R72, UR7 ;  /* 0x0000000748487c20 */ /* 0x000fe20008400000 */
[----:B------:R-:W-:-:S02]  /*2100*/  ISETP.GT.U32.AND.EX P0, PT, R34, RZ, PT, P0 ;  /* 0x000000ff2200720c */ /* 0x000fc40003f04100 */
[C---:B------:R-:W-:Y:S02]  /*2110*/  ISETP.GT.U32.AND.EX P1, PT, R34.reuse, RZ, PT, P1 ;  /* 0x000000ff2200720c */ /* 0x040fe40003f24110 */
[----:B------:R-:W-:Y:S01]  /*2120*/  ISETP.GT.U32.AND.EX P2, PT, R34, RZ, PT, P2 ;  /* 0x000000ff2200720c */ /* 0x000fe20003f44120 */
[----:B------:R-:W-:Y:S01]  /*2130*/  FMUL R34, R39, UR7 ;  /* 0x0000000727227c20 */ /* 0x000fe20008400000 */
[----:B------:R-:W-:Y:S02]  /*2140*/  FSEL R68, R68, -INF , !P6 ;  /* 0xff80000044447808 */ /* 0x000fe40007000000 */
[----:B------:R-:W-:Y:S01]  /*2150*/  IADD3 R35, P6, R159, 0x21, RZ ;  /* 0x000000219f237810 */ /* 0x000fe20007fde0ff */
[----:B------:R-:W-:Y:S01]  /*2160*/  FMUL R69, R74, UR7 ;  /* 0x000000074a457c20 */ /* 0x000fe20008400000 */
[----:B------:R-:W-:Y:S02]  /*2170*/  FSEL R37, R37, -INF , !P3 ;  /* 0xff80000025257808 */ /* 0x000fe40005800000 */
[----:B------:R-:W-:Y:S01]  /*2180*/  FSEL R34, R34, -INF , !P4 ;  /* 0xff80000022227808 */ /* 0x000fe20006000000 */
[----:B------:R-:W-:Y:S01]  /*2190*/  IMAD.X R38, RZ, RZ, R156, P6 ;  /* 0x000000ffff267224 */ /* 0x000fe200030e069c */
[----:B------:R-:W-:-:S02]  /*21a0*/  FSEL R72, R72, -INF , !P5 ;  /* 0xff80000048487808 */ /* 0x000fc40006800000 */
[C---:B------:R-:W-:Y:S02]  /*21b0*/  ISETP.GT.U32.AND P3, PT, R35.reuse, R144, PT ;  /* 0x000000902300720c */ /* 0x040fe40003f64070 */
[C---:B------:R-:W-:Y:S02]  /*21c0*/  ISETP.GT.U32.AND P4, PT, R35.reuse, R132, PT ;  /* 0x000000842300720c */ /* 0x040fe40003f84070 */
[C---:B------:R-:W-:Y:S02]  /*21d0*/  ISETP.GT.U32.AND P5, PT, R35.reuse, R140, PT ;  /* 0x0000008c2300720c */ /* 0x040fe40003fa4070 */
[----:B------:R-:W-:Y:S01]  /*21e0*/  ISETP.GT.U32.AND P6, PT, R35, R141, PT ;  /* 0x0000008d2300720c */ /* 0x000fe20003fc4070 */
[----:B------:R-:W-:Y:S01]  /*21f0*/  FMUL R35, R42, UR7 ;  /* 0x000000072a237c20 */ /* 0x000fe20008400000 */
[C---:B------:R-:W-:Y:S02]  /*2200*/  ISETP.GT.U32.AND.EX P3, PT, R38.reuse, RZ, PT, P3 ;  /* 0x000000ff2600720c */ /* 0x040fe40003f64130 */
[----:B------:R-:W-:-:S02]  /*2210*/  ISETP.GT.U32.AND.EX P4, PT, R38, RZ, PT, P4 ;  /* 0x000000ff2600720c */ /* 0x000fc40003f84140 */
[C---:B------:R-:W-:Y:S02]  /*2220*/  ISETP.GT.U32.AND.EX P5, PT, R38.reuse, RZ, PT, P5 ;  /* 0x000000ff2600720c */ /* 0x040fe40003fa4150 */
[----:B------:R-:W-:Y:S01]  /*2230*/  ISETP.GT.U32.AND.EX P6, PT, R38, RZ, PT, P6 ;  /* 0x000000ff2600720c */ /* 0x000fe20003fc4160 */
[----:B------:R-:W-:Y:S01]  /*2240*/  FMUL R38, R40, UR7 ;  /* 0x0000000728267c20 */ /* 0x000fe20008400000 */
[----:B------:R-:W-:Y:S02]  /*2250*/  FSEL R69, R69, -INF , !P0 ;  /* 0xff80000045457808 */ /* 0x000fe40004000000 */
[----:B------:R-:W-:Y:S01]  /*2260*/  IADD3 R39, P0, R159, 0x28, RZ ;  /* 0x000000289f277810 */ /* 0x000fe20007f1e0ff */
[----:B------:R-:W-:Y:S01]  /*2270*/  FMUL R74, R73, UR7 ;  /* 0x00000007494a7c20 */ /* 0x000fe20008400000 */
[----:B------:R-:W-:Y:S01]  /*2280*/  FMUL R70, R75, UR7 ;  /* 0x000000074b467c20 */ /* 0x000fe20008400000 */
[----:B------:R-:W-:Y:S02]  /*2290*/  FSEL R38, R38, -INF , !P1 ;  /* 0xff80000026267808 */ /* 0x000fe40004800000 */
[----:B------:R-:W-:Y:S01]  /*22a0*/  FSEL R35, R35, -INF , !P2 ;  /* 0xff80000023237808 */ /* 0x000fe20005000000 */
[----:B------:R-:W-:Y:S01]  /*22b0*/  IMAD.X R40, RZ, RZ, R156, P0 ;  /* 0x000000ffff287224 */ /* 0x000fe200000e069c */
[----:B------:R-:W-:-:S02]  /*22c0*/  ISETP.GT.U32.AND P1, PT, R39, R144, PT ;  /* 0x000000902700720c */ /* 0x000fc40003f24070 */
[C---:B------:R-:W-:Y:S02]  /*22d0*/  ISETP.GT.U32.AND P2, PT, R39.reuse, R132, PT ;  /* 0x000000842700720c */ /* 0x040fe40003f44070 */
[----:B------:R-:W-:Y:S01]  /*22e0*/  FSEL R74, R74, -INF , !P3 ;  /* 0xff8000004a4a7808 */ /* 0x000fe20005800000 */
[----:B------:R-:W-:Y:S01]  /*22f0*/  FMUL R76, R76, UR7 ;  /* 0x000000074c4c7c20 */ /* 0x000fe20008400000 */
[C---:B------:R-:W-:Y:S01]  /*2300*/  ISETP.GT.U32.AND P0, PT, R39.reuse, R140, PT ;  /* 0x0000008c2700720c */ /* 0x040fe20003f04070 */
[----:B------:R-:W-:Y:S01]  /*2310*/  FMUL R71, R78, UR7 ;  /* 0x000000074e477c20 */ /* 0x000fe20008400000 */
[----:B------:R-:W-:Y:S01]  /*2320*/  ISETP.GT.U32.AND P3, PT, R39, R141, PT ;  /* 0x0000008d2700720c */ /* 0x000fe20003f64070 */
[----:B------:R-:W-:Y:S01]  /*2330*/  FMUL R39, R41, UR7 ;  /* 0x0000000729277c20 */ /* 0x000fe20008400000 */
[----:B------:R-:W-:Y:S02]  /*2340*/  FSEL R70, R70, -INF , !P4 ;  /* 0xff80000046467808 */ /* 0x000fe40006000000 */
[----:B------:R-:W-:-:S02]  /*2350*/  ISETP.GT.U32.AND.EX P1, PT, R40, RZ, PT, P1 ;  /* 0x000000ff2800720c */ /* 0x000fc40003f24110 */
[C---:B------:R-:W-:Y:S02]  /*2360*/  ISETP.GT.U32.AND.EX P2, PT, R40.reuse, RZ, PT, P2 ;  /* 0x000000ff2800720c */ /* 0x040fe40003f44120 */
[----:B------:R-:W-:Y:S02]  /*2370*/  IADD3 R41, P4, R159, 0x29, RZ ;  /* 0x000000299f297810 */ /* 0x000fe40007f9e0ff */
[C---:B------:R-:W-:Y:S02]  /*2380*/  ISETP.GT.U32.AND.EX P0, PT, R40.reuse, RZ, PT, P0 ;  /* 0x000000ff2800720c */ /* 0x040fe40003f04100 */
[----:B------:R-:W-:Y:S02]  /*2390*/  ISETP.GT.U32.AND.EX P3, PT, R40, RZ, PT, P3 ;  /* 0x000000ff2800720c */ /* 0x000fe40003f64130 */
[----:B------:R-:W-:Y:S02]  /*23a0*/  FSEL R39, R39, -INF , !P5 ;  /* 0xff80000027277808 */ /* 0x000fe40006800000 */
[----:B------:R-:W-:-:S02]  /*23b0*/  FSEL R76, R76, -INF , !P1 ;  /* 0xff8000004c4c7808 */ /* 0x000fc40004800000 */
[----:B------:R-:W-:Y:S02]  /*23c0*/  FSEL R71, R71, -INF , !P2 ;  /* 0xff80000047477808 */ /* 0x000fe40005000000 */
[----:B------:R-:W-:Y:S02]  /*23d0*/  IADD3.X R40, RZ, R156, RZ, P4, !PT ;  /* 0x0000009cff287210 */ /* 0x000fe400027fe4ff */
[C---:B------:R-:W-:Y:S02]  /*23e0*/  ISETP.GT.U32.AND P5, PT, R41.reuse, R144, PT ;  /* 0x000000902900720c */ /* 0x040fe40003fa4070 */
[C---:B------:R-:W-:Y:S02]  /*23f0*/  ISETP.GT.U32.AND P1, PT, R41.reuse, R132, PT ;  /* 0x000000842900720c */ /* 0x040fe40003f24070 */
[C---:B------:R-:W-:Y:S02]  /*2400*/  ISETP.GT.U32.AND P2, PT, R41.reuse, R140, PT ;  /* 0x0000008c2900720c */ /* 0x040fe40003f44070 */
[----:B------:R-:W-:-:S02]  /*2410*/  ISETP.GT.U32.AND P4, PT, R41, R141, PT ;  /* 0x0000008d2900720c */ /* 0x000fc40003f84070 */
[C---:B------:R-:W-:Y:S02]  /*2420*/  ISETP.GT.U32.AND.EX P5, PT, R40.reuse, RZ, PT, P5 ;  /* 0x000000ff2800720c */ /* 0x040fe40003fa4150 */
[C---:B------:R-:W-:Y:S02]  /*2430*/  ISETP.GT.U32.AND.EX P1, PT, R40.reuse, RZ, PT, P1 ;  /* 0x000000ff2800720c */ /* 0x040fe40003f24110 */
[C---:B------:R-:W-:Y:S02]  /*2440*/  ISETP.GT.U32.AND.EX P2, PT, R40.reuse, RZ, PT, P2 ;  /* 0x000000ff2800720c */ /* 0x040fe40003f44120 */
[----:B------:R-:W-:Y:S01]  /*2450*/  ISETP.GT.U32.AND.EX P4, PT, R40, RZ, PT, P4 ;  /* 0x000000ff2800720c */ /* 0x000fe20003f84140 */
[----:B------:R-:W-:Y:S01]  /*2460*/  FMUL R40, R44, UR7 ;  /* 0x000000072c287c20 */ /* 0x000fe20008400000 */
[----:B------:R-:W-:-:S04]  /*2470*/  FMUL R166, R77, UR7 ;  /* 0x000000074da67c20 */ /* 0x000fc80008400000 */
[----:B------:R-:W-:Y:S02]  /*2480*/  FSEL R40, R40, -INF , !P0 ;  /* 0xff80000028287808 */ /* 0x000fe40004000000 */
[----:B------:R-:W-:Y:S02]  /*2490*/  IADD3 R75, P0, R159, 0x30, RZ ;  /* 0x000000309f4b7810 */ /* 0x000fe40007f1e0ff */
[----:B------:R-:W-:Y:S02]  /*24a0*/  FSEL R166, R166, -INF , !P5 ;  /* 0xff800000a6a67808 */ /* 0x000fe40006800000 */
[----:B------:R-:W-:Y:S01]  /*24b0*/  ISETP.GT.U32.AND P5, PT, R75, R144, PT ;  /* 0x000000904b00720c */ /* 0x000fe20003fa4070 */
[----:B------:R-:W-:Y:S02]  /*24c0*/  IMAD.X R42, RZ, RZ, R156, P0 ;  /* 0x000000ffff2a7224 */ /* 0x000fe400000e069c */
[----:B------:R-:W-:Y:S01]  /*24d0*/  FMUL R168, R80, UR7 ;  /* 0x0000000750a87c20 */ /* 0x000fe20008400000 */
[----:B------:R-:W-:-:S02]  /*24e0*/  FMUL R73, R79, UR7 ;  /* 0x000000074f497c20 */ /* 0x000fc40008400000 */
[----:B------:R-:W-:Y:S01]  /*24f0*/  ISETP.GT.U32.AND.EX P5, PT, R42, RZ, PT, P5 ;  /* 0x000000ff2a00720c */ /* 0x000fe20003fa4150 */
[----:B------:R-:W-:Y:S02]  /*2500*/  FMUL R41, R45, UR7 ;  /* 0x000000072d297c20 */ /* 0x000fe40008400000 */
[----:B------:R-:W-:Y:S02]  /*2510*/  FSEL R73, R73, -INF , !P1 ;  /* 0xff80000049497808 */ /* 0x000fe40004800000 */
[----:B------:R-:W-:Y:S02]  /*2520*/  FSEL R168, R168, -INF , !P5 ;  /* 0xff800000a8a87808 */ /* 0x000fe40006800000 */
[----:B------:R-:W-:Y:S02]  /*2530*/  IADD3 R45, P5, R159, 0x31, RZ ;  /* 0x000000319f2d7810 */ /* 0x000fe40007fbe0ff */
[----:B------:R-:W-:Y:S02]  /*2540*/  ISETP.GT.U32.AND P1, PT, R75, R132, PT ;  /* 0x000000844b00720c */ /* 0x000fe40003f24070 */
[----:B------:R-:W-:Y:S01]  /*2550*/  FSEL R41, R41, -INF , !P2 ;  /* 0xff80000029297808 */ /* 0x000fe20005000000 */
[----:B------:R-:W-:Y:S01]  /*2560*/  IMAD.X R44, RZ, RZ, R156, P5 ;  /* 0x000000ffff2c7224 */ /* 0x000fe200028e069c */
[C---:B------:R-:W-:Y:S01]  /*2570*/  ISETP.GT.U32.AND P2, PT, R75.reuse, R140, PT ;  /* 0x0000008c4b00720c */ /* 0x040fe20003f44070 */
[----:B------:R-:W-:Y:S01]  /*2580*/  FMUL R82, R82, UR7 ;  /* 0x0000000752527c20 */ /* 0x000fe20008400000 */
[----:B------:R-:W-:-:S02]  /*2590*/  ISETP.GT.U32.AND P0, PT, R75, R141, PT ;  /* 0x0000008d4b00720c */ /* 0x000fc40003f04070 */
[C---:B------:R-:W-:Y:S02]  /*25a0*/  ISETP.GT.U32.AND.EX P1, PT, R42.reuse, RZ, PT, P1 ;  /* 0x000000ff2a00720c */ /* 0x040fe40003f24110 */
[----:B------:R-:W-:Y:S01]  /*25b0*/  ISETP.GT.U32.AND P5, PT, R45, R144, PT ;  /* 0x000000902d00720c */ /* 0x000fe20003fa4070 */
[----:B------:R-:W-:Y:S01]  /*25c0*/  FMUL R170, R81, UR7 ;  /* 0x0000000751aa7c20 */ /* 0x000fe20008400000 */
[C---:B------:R-:W-:Y:S02]  /*25d0*/  ISETP.GT.U32.AND.EX P2, PT, R42.reuse, RZ, PT, P2 ;  /* 0x000000ff2a00720c */ /* 0x040fe40003f44120 */
[----:B------:R-:W-:Y:S01]  /*25e0*/  ISETP.GT.U32.AND.EX P0, PT, R42, RZ, PT, P0 ;  /* 0x000000ff2a00720c */ /* 0x000fe20003f04100 */
[----:B------:R-:W-:Y:S01]  /*25f0*/  FMUL R42, R48, UR7 ;  /* 0x00000007302a7c20 */ /* 0x000fe20008400000 */
[----:B------:R-:W-:Y:S02]  /*2600*/  ISETP.GT.U32.AND.EX P5, PT, R44, RZ, PT, P5 ;  /* 0x000000ff2c00720c */ /* 0x000fe40003fa4150 */
[----:B------:R-:W-:-:S02]  /*2610*/  FSEL R48, R82, -INF , !P1 ;  /* 0xff80000052307808 */ /* 0x000fc40004800000 */
[----:B------:R-:W-:Y:S01]  /*2620*/  ISETP.GT.U32.AND P1, PT, R45, R132, PT ;  /* 0x000000842d00720c */ /* 0x000fe20003f24070 */
[----:B------:R-:W-:Y:S01]  /*2630*/  FMUL R75, R83, UR7 ;  /* 0x00000007534b7c20 */ /* 0x000fe20008400000 */
[----:B------:R-:W-:Y:S02]  /*2640*/  FSEL R42, R42, -INF , !P2 ;  /* 0xff8000002a2a7808 */ /* 0x000fe40005000000 */
[----:B------:R-:W-:Y:S02]  /*2650*/  FSEL R170, R170, -INF , !P5 ;  /* 0xff800000aaaa7808 */ /* 0x000fe40006800000 */
[C---:B------:R-:W-:Y:S02]  /*2660*/  ISETP.GT.U32.AND P2, PT, R45.reuse, R140, PT ;  /* 0x0000008c2d00720c */ /* 0x040fe40003f44070 */
[----:B------:R-:W-:Y:S02]  /*2670*/  ISETP.GT.U32.AND P5, PT, R45, R141, PT ;  /* 0x0000008d2d00720c */ /* 0x000fe40003fa4070 */
[----:B------:R-:W-:-:S02]  /*2680*/  ISETP.GT.U32.AND.EX P1, PT, R44, RZ, PT, P1 ;  /* 0x000000ff2c00720c */ /* 0x000fc40003f24110 */
[C---:B------:R-:W-:Y:S02]  /*2690*/  ISETP.GT.U32.AND.EX P2, PT, R44.reuse, RZ, PT, P2 ;  /* 0x000000ff2c00720c */ /* 0x040fe40003f44120 */
[----:B------:R-:W-:Y:S01]  /*26a0*/  ISETP.GT.U32.AND.EX P5, PT, R44, RZ, PT, P5 ;  /* 0x000000ff2c00720c */ /* 0x000fe20003fa4150 */
[----:B------:R-:W-:Y:S01]  /*26b0*/  FMUL R44, R49, UR7 ;  /* 0x00000007312c7c20 */ /* 0x000fe20008400000 */
[----:B------:R-:W-:Y:S02]  /*26c0*/  FSEL R75, R75, -INF , !P1 ;  /* 0xff8000004b4b7808 */ /* 0x000fe40004800000 */
[----:B------:R-:W-:Y:S02]  /*26d0*/  IADD3 R45, P1, R159, 0x38, RZ ;  /* 0x000000389f2d7810 */ /* 0x000fe40007f3e0ff */
[----:B------:R-:W-:Y:S02]  /*26e0*/  FSEL R44, R44, -INF , !P2 ;  /* 0xff8000002c2c7808 */ /* 0x000fe40005000000 */
[C---:B------:R-:W-:Y:S01]  /*26f0*/  ISETP.GT.U32.AND P2, PT, R45.reuse, R144, PT ;  /* 0x000000902d00720c */ /* 0x040fe20003f44070 */
[----:B------:R-:W-:Y:S01]  /*2700*/  IMAD.X R49, RZ, RZ, R156, P1 ;  /* 0x000000ffff317224 */ /* 0x000fe200008e069c */
[----:B------:R-:W-:Y:S01]  /*2710*/  ISETP.GT.U32.AND P1, PT, R45, R132, PT ;  /* 0x000000842d00720c */ /* 0x000fe20003f24070 */
[----:B------:R-:W-:Y:S01]  /*2720*/  FMUL R84, R84, UR7 ;  /* 0x0000000754547c20 */ /* 0x000fe20008400000 */
[----:B------:R-:W-:-:S02]  /*2730*/  FMUL R77, R86, UR7 ;  /* 0x00000007564d7c20 */ /* 0x000fc40008400000 */
[C---:B------:R-:W-:Y:S02]  /*2740*/  ISETP.GT.U32.AND.EX P2, PT, R49.reuse, RZ, PT, P2 ;  /* 0x000000ff3100720c */ /* 0x040fe40003f44120 */
[----:B------:R-:W-:Y:S02]  /*2750*/  ISETP.GT.U32.AND.EX P1, PT, R49, RZ, PT, P1 ;  /* 0x000000ff3100720c */ /* 0x000fe40003f24110 */
[----:B------:R-:W-:Y:S02]  /*2760*/  FSEL R84, R84, -INF , !P2 ;  /* 0xff80000054547808 */ /* 0x000fe40005000000 */
[----:B------:R-:W-:Y:S02]  /*2770*/  ISETP.GT.U32.AND P2, PT, R45, R140, PT ;  /* 0x0000008c2d00720c */ /* 0x000fe40003f44070 */
[----:B------:R-:W-:Y:S02]  /*2780*/  FSEL R77, R77, -INF , !P1 ;  /* 0xff8000004d4d7808 */ /* 0x000fe40004800000 */
[----:B------:R-:W-:Y:S01]  /*2790*/  ISETP.GT.U32.AND P1, PT, R45, R141, PT ;  /* 0x0000008d2d00720c */ /* 0x000fe20003f24070 */
[----:B------:R-:W-:Y:S01]  /*27a0*/  FMUL R45, R52, UR7 ;  /* 0x00000007342d7c20 */ /* 0x000fe20008400000 */
[----:B------:R-:W-:-:S04]  /*27b0*/  ISETP.GT.U32.AND.EX P2, PT, R49, RZ, PT, P2 ;  /* 0x000000ff3100720c */ /* 0x000fc80003f44120 */
[----:B------:R-:W-:Y:S02]  /*27c0*/  FSEL R45, R45, -INF , !P2 ;  /* 0xff8000002d2d7808 */ /* 0x000fe40005000000 */
[----:B------:R-:W-:Y:S01]  /*27d0*/  IADD3 R79, P2, R159, 0x8, RZ ;  /* 0x000000089f4f7810 */ /* 0x000fe20007f5e0ff */
[----:B------:R-:W-:-:S04]  /*27e0*/  FMUL R60, R60, UR7 ;  /* 0x000000073c3c7c20 */ /* 0x000fc80008400000 */
[----:B------:R-:W-:Y:S01]  /*27f0*/  IMAD.X R52, RZ, RZ, R156, P2 ;  /* 0x000000ffff347224 */ /* 0x000fe200010e069c */
[----:B------:R-:W-:-:S04]  /*2800*/  ISETP.GT.U32.AND P2, PT, R79, R144, PT ;  /* 0x000000904f00720c */ /* 0x000fc80003f44070 */
[----:B------:R-:W-:-:S04]  /*2810*/  ISETP.GT.U32.AND.EX P2, PT, R52, RZ, PT, P2 ;  /* 0x000000ff3400720c */ /* 0x000fc80003f44120 */
[----:B------:R-:W-:Y:S02]  /*2820*/  FSEL R60, R60, -INF , !P2 ;  /* 0xff8000003c3c7808 */ /* 0x000fe40005000000 */
[----:B------:R-:W-:Y:S02]  /*2830*/  ISETP.GT.U32.AND P2, PT, R79, R140, PT ;  /* 0x0000008c4f00720c */ /* 0x000fe40003f44070 */
[----:B------:R-:W-:Y:S01]  /*2840*/  ISETP.GT.U32.AND.EX P1, PT, R49, RZ, PT, P1 ;  /* 0x000000ff3100720c */ /* 0x000fe20003f24110 */
[----:B------:R-:W-:Y:S01]  /*2850*/  FMUL R49, R28, UR7 ;  /* 0x000000071c317c20 */ /* 0x000fe20008400000 */
[----:B------:R-:W-:-:S04]  /*2860*/  ISETP.GT.U32.AND.EX P2, PT, R52, RZ, PT, P2 ;  /* 0x000000ff3400720c */ /* 0x000fc80003f44120 */
[----:B------:R-:W-:Y:S02]  /*2870*/  FSEL R49, R49, -INF , !P2 ;  /* 0xff80000031317808 */ /* 0x000fe40005000000 */
[----:B------:R-:W-:Y:S01]  /*2880*/  ISETP.GT.U32.AND P2, PT, R79, R141, PT ;  /* 0x0000008d4f00720c */ /* 0x000fe20003f44070 */
[----:B------:R-:W-:-:S03]  /*2890*/  FMUL R28, R30, UR7 ;  /* 0x000000071e1c7c20 */ /* 0x000fc60008400000 */
[----:B------:R-:W-:-:S04]  /*28a0*/  ISETP.GT.U32.AND.EX P2, PT, R52, RZ, PT, P2 ;  /* 0x000000ff3400720c */ /* 0x000fc80003f44120 */
[----:B------:R-:W-:Y:S02]  /*28b0*/  FSEL R28, R28, -INF , !P2 ;  /* 0xff8000001c1c7808 */ /* 0x000fe40005000000 */
[----:B------:R-:W-:Y:S01]  /*28c0*/  ISETP.GT.U32.AND P2, PT, R159, R144, PT ;  /* 0x000000909f00720c */ /* 0x000fe20003f44070 */
[----:B------:R-:W-:Y:S01]  /*28d0*/  FMUL R56, R56, UR7 ;  /* 0x0000000738387c20 */ /* 0x000fe20008400000 */
[----:B------:R-:W-:Y:S02]  /*28e0*/  FMUL R167, R62, UR7 ;  /* 0x000000073ea77c20 */ /* 0x000fe40008400000 */
[----:B------:R-:W-:-:S04]  /*28f0*/  ISETP.GT.U32.AND.EX P2, PT, R156, RZ, PT, P2 ;  /* 0x000000ff9c00720c */ /* 0x000fc80003f44120 */
[----:B------:R-:W-:Y:S02]  /*2900*/  FSEL R56, R56, -INF , !P2 ;  /* 0xff80000038387808 */ /* 0x000fe40005000000 */
[----:B------:R-:W-:Y:S02]  /*2910*/  FSEL R167, R167, -INF , !P2 ;  /* 0xff800000a7a77808 */ /* 0x000fe40005000000 */
[----:B------:R-:W-:Y:S01]  /*2920*/  ISETP.GE.U32.AND P2, PT, R159, R144, PT ;  /* 0x000000909f00720c */ /* 0x000fe20003f46070 */
[----:B------:R-:W-:-:S03]  /*2930*/  FMUL R57, R57, UR7 ;  /* 0x0000000739397c20 */ /* 0x000fc60008400000 */
[----:B------:R-:W-:-:S04]  /*2940*/  ISETP.GE.U32.AND.EX P2, PT, R156, RZ, PT, P2 ;  /* 0x000000ff9c00720c */ /* 0x000fc80003f46120 */
[----:B------:R-:W-:Y:S02]  /*2950*/  FSEL R52, R57, -INF , !P2 ;  /* 0xff80000039347808 */ /* 0x000fe40005000000 */
[----:B------:R-:W-:Y:S01]  /*2960*/  ISETP.GT.U32.AND P2, PT, R159, R132, PT ;  /* 0x000000849f00720c */ /* 0x000fe20003f44070 */
[----:B------:R-:W-:Y:S01]  /*2970*/  FMUL R83, R58, UR7 ;  /* 0x000000073a537c20 */ /* 0x000fe20008400000 */
[----:B------:R-:W-:Y:S02]  /*2980*/  FMUL R30, R25, UR7 ;  /* 0x00000007191e7c20 */ /* 0x000fe40008400000 */
[----:B------:R-:W-:Y:S02]  /*2990*/  ISETP.GT.U32.AND.EX P2, PT, R156, RZ, PT, P2 ;  /* 0x000000ff9c00720c */ /* 0x000fe40003f44120 */
[----:B------:R-:W-:Y:S02]  /*29a0*/  FMNMX R25, R56, R52, !PT ;  /* 0x0000003438197209 */ /* 0x000fe40007800000 */
[----:B------:R-:W-:-:S02]  /*29b0*/  FSEL R83, R83, -INF , !P2 ;  /* 0xff80000053537808 */ /* 0x000fc40005000000 */
[----:B------:R-:W-:Y:S02]  /*29c0*/  ISETP.GE.U32.AND P2, PT, R159, R132, PT ;  /* 0x000000849f00720c */ /* 0x000fe40003f46070 */
[----:B------:R-:W-:Y:S01]  /*29d0*/  FMNMX R25, R60, R25, !PT ;  /* 0x000000193c197209 */ /* 0x000fe20007800000 */
[----:B------:R-:W-:Y:S01]  /*29e0*/  FMUL R171, R59, UR7 ;  /* 0x000000073bab7c20 */ /* 0x000fe20008400000 */
[----:B------:R-:W-:Y:S02]  /*29f0*/  ISETP.GE.U32.AND.EX P2, PT, R156, RZ, PT, P2 ;  /* 0x000000ff9c00720c */ /* 0x000fe40003f46120 */
[----:B------:R-:W-:Y:S02]  /*2a00*/  FMNMX R25, R154, R25, !PT ;  /* 0x000000199a197209 */ /* 0x000fe40007800000 */
[----:B------:R-:W-:Y:S02]  /*2a10*/  FSEL R171, R171, -INF , !P2 ;  /* 0xff800000abab7808 */ /* 0x000fe40005000000 */
[----:B------:R-:W-:-:S02]  /*2a20*/  ISETP.GT.U32.AND P2, PT, R159, R140, PT ;  /* 0x0000008c9f00720c */ /* 0x000fc40003f44070 */
[----:B------:R-:W-:Y:S01]  /*2a30*/  FMNMX R25, R158, R25, !PT ;  /* 0x000000199e197209 */ /* 0x000fe20007800000 */
[----:B------:R-:W-:Y:S01]  /*2a40*/  FMUL R161, R24, UR7 ;  /* 0x0000000718a17c20 */ /* 0x000fe20008400000 */
[----:B------:R-:W-:Y:S02]  /*2a50*/  ISETP.GT.U32.AND.EX P2, PT, R156, RZ, PT, P2 ;  /* 0x000000ff9c00720c */ /* 0x000fe40003f44120 */
[----:B------:R-:W-:Y:S02]  /*2a60*/  FMNMX R25, R160, R25, !PT ;  /* 0x00000019a0197209 */ /* 0x000fe40007800000 */
[----:B------:R-:W-:Y:S02]  /*2a70*/  FSEL R161, R161, -INF , !P2 ;  /* 0xff800000a1a17808 */ /* 0x000fe40005000000 */
[----:B------:R-:W-:Y:S02]  /*2a80*/  FMNMX R25, R162, R25, !PT ;  /* 0x00000019a2197209 */ /* 0x000fe40007800000 */
[----:B------:R-:W-:-:S02]  /*2a90*/  ISETP.GE.U32.AND P2, PT, R159, R140, PT ;  /* 0x0000008c9f00720c */ /* 0x000fc40003f46070 */
[----:B------:R-:W-:Y:S02]  /*2aa0*/  FMNMX R25, R164, R25, !PT ;  /* 0x00000019a4197209 */ /* 0x000fe40007800000 */
[----:B------:R-:W-:Y:S02]  /*2ab0*/  ISETP.GE.U32.AND.EX P2, PT, R156, RZ, PT, P2 ;  /* 0x000000ff9c00720c */ /* 0x000fe40003f46120 */
[----:B------:R-:W-:Y:S02]  /*2ac0*/  FMNMX R25, R72, R25, !PT ;  /* 0x0000001948197209 */ /* 0x000fe40007800000 */
[----:B------:R-:W-:Y:S02]  /*2ad0*/  FSEL R30, R30, -INF , !P2 ;  /* 0xff8000001e1e7808 */ /* 0x000fe40005000000 */
[----:B------:R-:W-:Y:S01]  /*2ae0*/  ISETP.GT.U32.AND P2, PT, R159, R141, PT ;  /* 0x0000008d9f00720c */ /* 0x000fe20003f44070 */
[----:B------:R-:W-:Y:S01]  /*2af0*/  FMUL R24, R26, UR7 ;  /* 0x000000071a187c20 */ /* 0x000fe20008400000 */
[----:B------:R-:W-:-:S02]  /*2b00*/  FMNMX R25, R74, R25, !PT ;  /* 0x000000194a197209 */ /* 0x000fc40007800000 */
[----:B------:R-:W-:Y:S02]  /*2b10*/  ISETP.GT.U32.AND.EX P2, PT, R156, RZ, PT, P2 ;  /* 0x000000ff9c00720c */ /* 0x000fe40003f44120 */
[----:B------:R-:W-:Y:S02]  /*2b20*/  FMNMX R25, R76, R25, !PT ;  /* 0x000000194c197209 */ /* 0x000fe40007800000 */
[----:B------:R-:W-:Y:S02]  /*2b30*/  FSEL R24, R24, -INF , !P2 ;  /* 0xff80000018187808 */ /* 0x000fe40005000000 */
[----:B------:R-:W-:Y:S02]  /*2b40*/  IADD3 R79, P2, R159, 0x39, RZ ;  /* 0x000000399f4f7810 */ /* 0x000fe40007f5e0ff */
[----:B------:R-:W-:Y:S02]  /*2b50*/  FMNMX R25, R166, R25, !PT ;  /* 0x00000019a6197209 */ /* 0x000fe40007800000 */
[----:B------:R-:W-:-:S02]  /*2b60*/  IADD3.X R86, RZ, R156, RZ, P2, !PT ;  /* 0x0000009cff567210 */ /* 0x000fc400017fe4ff */
[----:B------:R-:W-:Y:S02]  /*2b70*/  ISETP.GT.U32.AND P2, PT, R79, R144, PT ;  /* 0x000000904f00720c */ /* 0x000fe40003f44070 */
[----:B------:R-:W-:Y:S01]  /*2b80*/  FMNMX R25, R168, R25, !PT ;  /* 0x00000019a8197209 */ /* 0x000fe20007800000 */
[----:B------:R-:W-:Y:S01]  /*2b90*/  FMUL R85, R85, UR7 ;  /* 0x0000000755557c20 */ /* 0x000fe20008400000 */
[----:B------:R-:W-:Y:S02]  /*2ba0*/  ISETP.GT.U32.AND.EX P2, PT, R86, RZ, PT, P2 ;  /* 0x000000ff5600720c */ /* 0x000fe40003f44120 */
[----:B------:R-:W-:Y:S02]  /*2bb0*/  FMNMX R25, R170, R25, !PT ;  /* 0x00000019aa197209 */ /* 0x000fe40007800000 */
[----:B------:R-:W-:Y:S02]  /*2bc0*/  FSEL R62, R85, -INF , !P2 ;  /* 0xff800000553e7808 */ /* 0x000fe40005000000 */
[----:B------:R-:W-:-:S04]  /*2bd0*/  FMNMX R25, R84, R25, !PT ;  /* 0x0000001954197209 */ /* 0x000fc80007800000 */
[----:B------:R-:W-:-:S05]  /*2be0*/  FMNMX R57, R62, R25, !PT ;  /* 0x000000193e397209 */ /* 0x000fca0007800000 */
[----:B------:R-:W0:Y:S02]  /*2bf0*/  SHFL.BFLY PT, R26, R57, 0x2, 0x1f ;  /* 0x0c401f00391a7f89 */ /* 0x000e2400000e0000 */
[----:B0-----:R-:W-:-:S05]  /*2c00*/  FMNMX R58, R57, R26, !PT ;  /* 0x0000001a393a7209 */ /* 0x001fca0007800000 */
[----:B------:R-:W0:Y:S01]  /*2c10*/  SHFL.BFLY PT, R59, R58, 0x1, 0x1f ;  /* 0x0c201f003a3b7f89 */ /* 0x000e2200000e0000 */
[----:B------:R-:W-:Y:S01]  /*2c20*/  FMUL R25, R27, UR7 ;  /* 0x000000071b197c20 */ /* 0x000fe20008400000 */
[----:B------:R-:W-:Y:S01]  /*2c30*/  FMUL R26, R53, UR7 ;  /* 0x00000007351a7c20 */ /* 0x000fe20008400000 */
[----:B0-----:R-:W-:Y:S02]  /*2c40*/  FMNMX R78, R58, R59, !PT ;  /* 0x0000003b3a4e7209 */ /* 0x001fe40007800000 */
[----:B------:R-:W-:Y:S02]  /*2c50*/  FMNMX R58, R83, R171, !PT ;  /* 0x000000ab533a7209 */ /* 0x000fe40007800000 */
[----:B------:R-:W-:Y:S02]  /*2c60*/  FMNMX R57, R78, R151, !PT ;  /* 0x000000974e397209 */ /* 0x000fe40007800000 */
[----:B------:R-:W-:-:S03]  /*2c70*/  FMNMX R27, R167, R58, !PT ;  /* 0x0000003aa71b7209 */ /* 0x000fc60007800000 */
[----:B------:R-:W-:Y:S01]  /*2c80*/  FADD R56, R56, -R57 ;  /* 0x8000003938387221 */ /* 0x000fe20000000000 */
[----:B------:R-:W-:-:S03]  /*2c90*/  FMNMX R27, R152, R27, !PT ;  /* 0x0000001b981b7209 */ /* 0x000fc60007800000 */
[----:B------:R-:W-:Y:S01]  /*2ca0*/  FMUL R58, R56, 1.4426950216293334961 ;  /* 0x3fb8aa3b383a7820 */ /* 0x000fe20000400000 */
[----:B------:R-:W-:-:S04]  /*2cb0*/  FMNMX R56, R66, R27, !PT ;  /* 0x0000001b42387209 */ /* 0x000fc80007800000 */
[----:B------:R-:W-:-:S04]  /*2cc0*/  FMNMX R56, R65, R56, !PT ;  /* 0x0000003841387209 */ /* 0x000fc80007800000 */
[----:B------:R-:W-:-:S04]  /*2cd0*/  FMNMX R53, R67, R56, !PT ;  /* 0x0000003843357209 */ /* 0x000fc80007800000 */
[----:B------:R-:W-:-:S04]  /*2ce0*/  FMNMX R56, R68, R53, !PT ;  /* 0x0000003544387209 */ /* 0x000fc80007800000 */
[----:B------:R-:W-:-:S04]  /*2cf0*/  FMNMX R53, R69, R56, !PT ;  /* 0x0000003845357209 */ /* 0x000fc80007800000 */
[----:B------:R-:W-:Y:S02]  /*2d00*/  FMNMX R56, R70, R53, !PT ;  /* 0x0000003546387209 */ /* 0x000fe40007800000 */
[----:B------:R-:W-:Y:S02]  /*2d10*/  ISETP.GE.U32.AND P2, PT, R159, R141, PT ;  /* 0x0000008d9f00720c */ /* 0x000fe40003f46070 */
[----:B------:R-:W-:Y:S02]  /*2d20*/  FMNMX R56, R71, R56, !PT ;  /* 0x0000003847387209 */ /* 0x000fe40007800000 */
[----:B------:R-:W-:Y:S02]  /*2d30*/  ISETP.GE.U32.AND.EX P2, PT, R156, RZ, PT, P2 ;  /* 0x000000ff9c00720c */ /* 0x000fe40003f46120 */
[----:B------:R-:W-:Y:S02]  /*2d40*/  FMNMX R53, R73, R56, !PT ;  /* 0x0000003849357209 */ /* 0x000fe40007800000 */
[----:B------:R-:W-:-:S02]  /*2d50*/  FSEL R25, R25, -INF , !P2 ;  /* 0xff80000019197808 */ /* 0x000fc40005000000 */
[----:B------:R-:W-:Y:S02]  /*2d60*/  ISETP.GT.U32.AND P2, PT, R79, R132, PT ;  /* 0x000000844f00720c */ /* 0x000fe40003f44070 */
[----:B------:R-:W-:Y:S01]  /*2d70*/  FMNMX R56, R48, R53, !PT ;  /* 0x0000003530387209 */ /* 0x000fe20007800000 */
[----:B------:R-:W-:Y:S01]  /*2d80*/  FMUL R169, R87, UR7 ;  /* 0x0000000757a97c20 */ /* 0x000fe20008400000 */
[----:B------:R-:W-:Y:S02]  /*2d90*/  ISETP.GT.U32.AND.EX P2, PT, R86, RZ, PT, P2 ;  /* 0x000000ff5600720c */ /* 0x000fe40003f44120 */
[----:B------:R-:W-:Y:S01]  /*2da0*/  FMNMX R56, R75, R56, !PT ;  /* 0x000000384b387209 */ /* 0x000fe20007800000 */
[----:B------:R-:W-:Y:S01]  /*2db0*/  FADD R60, R60, -R57 ;  /* 0x800000393c3c7221 */ /* 0x000fe20000000000 */
[----:B------:R-:W-:Y:S02]  /*2dc0*/  FSEL R169, R169, -INF , !P2 ;  /* 0xff800000a9a97808 */ /* 0x000fe40005000000 */
[----:B------:R-:W-:Y:S01]  /*2dd0*/  FMNMX R56, R77, R56, !PT ;  /* 0x000000384d387209 */ /* 0x000fe20007800000 */
[----:B------:R-:W-:-:S03]  /*2de0*/  FMUL R60, R60, 1.4426950216293334961 ;  /* 0x3fb8aa3b3c3c7820 */ /* 0x000fc60000400000 */
[----:B------:R-:W-:Y:S01]  /*2df0*/  FMNMX R59, R169, R56, !PT ;  /* 0x00000038a93b7209 */ /* 0x000fe20007800000 */
[----:B------:R0:W-:Y:S04]  /*2e00*/  MUFU.EX2 R78, R60 ;  /* 0x0000003c004e7308 */ /* 0x0001e80000000800 */
[----:B0-----:R-:W0:Y:S01]  /*2e10*/  SHFL.BFLY PT, R60, R59, 0x2, 0x1f ;  /* 0x0c401f003b3c7f89 */ /* 0x001e2200000e0000 */
[----:B------:R-:W-:-:S04]  /*2e20*/  FADD R74, R74, -R57 ;  /* 0x800000394a4a7221 */ /* 0x000fc80000000000 */
[----:B------:R-:W-:Y:S01]  /*2e30*/  FMUL R56, R74, 1.4426950216293334961 ;  /* 0x3fb8aa3b4a387820 */ /* 0x000fe20000400000 */
[----:B------:R-:W-:-:S04]  /*2e40*/  FADD R72, R72, -R57 ;  /* 0x8000003948487221 */ /* 0x000fc80000000000 */
[----:B------:R-:W-:Y:S01]  /*2e50*/  FMUL R53, R72, 1.4426950216293334961 ;  /* 0x3fb8aa3b48357820 */ /* 0x000fe20000400000 */
[----:B0-----:R-:W-:-:S05]  /*2e60*/  FMNMX R74, R59, R60, !PT ;  /* 0x0000003c3b4a7209 */ /* 0x001fca0007800000 */
[----:B------:R-:W0:Y:S01]  /*2e70*/  SHFL.BFLY PT, R81, R74, 0x1, 0x1f ;  /* 0x0c201f004a517f89 */ /* 0x000e2200000e0000 */
[----:B------:R-:W-:-:S04]  /*2e80*/  FMNMX R72, R161, R30, !PT ;  /* 0x0000001ea1487209 */ /* 0x000fc80007800000 */
[----:B------:R-:W-:Y:S01]  /*2e90*/  FMNMX R72, R49, R72, !PT ;  /* 0x0000004831487209 */ /* 0x000fe20007800000 */
[----:B------:R-:W-:-:S03]  /*2ea0*/  FADD R76, R76, -R57 ;  /* 0x800000394c4c7221 */ /* 0x000fc60000000000 */
[----:B------:R-:W-:Y:S01]  /*2eb0*/  FMNMX R72, R61, R72, !PT ;  /* 0x000000483d487209 */ /* 0x000fe20007800000 */
[----:B------:R1:W-:Y:S03]  /*2ec0*/  MUFU.EX2 R27, R58 ;  /* 0x0000003a001b7308 */ /* 0x0003e60000000800 */
[----:B------:R-:W-:Y:S01]  /*2ed0*/  FMNMX R173, R63, R72, !PT ;  /* 0x000000483fad7209 */ /* 0x000fe20007800000 */
[--C-:B------:R-:W-:Y:S01]  /*2ee0*/  FADD R154, R154, -R57.reuse ;  /* 0x800000399a9a7221 */ /* 0x100fe20000000000 */
[----:B-1----:R-:W-:Y:S01]  /*2ef0*/  FMUL R58, R76, 1.4426950216293334961 ;  /* 0x3fb8aa3b4c3a7820 */ /* 0x002fe20000400000 */
[----:B------:R-:W-:Y:S01]  /*2f00*/  FADD R76, R62, -R57 ;  /* 0x800000393e4c7221 */ /* 0x000fe20000000000 */
[----:B------:R-:W-:Y:S02]  /*2f10*/  FMNMX R173, R64, R173, !PT ;  /* 0x000000ad40ad7209 */ /* 0x000fe40007800000 */
[----:B0-----:R-:W-:Y:S01]  /*2f20*/  FMNMX R74, R74, R81, !PT ;  /* 0x000000514a4a7209 */ /* 0x001fe20007800000 */
[----:B------:R-:W-:Y:S01]  /*2f30*/  FMUL R81, R76, 1.4426950216293334961 ;  /* 0x3fb8aa3b4c517820 */ /* 0x000fe20000400000 */
[----:B------:R-:W-:-:S02]  /*2f40*/  FADD R76, -R57, R151 ;  /* 0x00000097394c7221 */ /* 0x000fc40000000100 */
[----:B------:R-:W-:Y:S01]  /*2f50*/  FMNMX R72, R74, R145, !PT ;  /* 0x000000914a487209 */ /* 0x000fe20007800000 */
[----:B------:R-:W-:Y:S01]  /*2f60*/  FMUL R85, R154, 1.4426950216293334961 ;  /* 0x3fb8aa3b9a557820 */ /* 0x000fe20000400000 */
[----:B------:R-:W-:Y:S01]  /*2f70*/  FMNMX R74, R36, R173, !PT ;  /* 0x000000ad244a7209 */ /* 0x000fe20007800000 */
[----:B------:R-:W-:Y:S02]  /*2f80*/  FMUL R154, R76, 1.4426950216293334961 ;  /* 0x3fb8aa3b4c9a7820 */ /* 0x000fe40000400000 */
[----:B------:R-:W-:Y:S01]  /*2f90*/  FADD R76, R83, -R72 ;  /* 0x80000048534c7221 */ /* 0x000fe20000000000 */
[----:B------:R-:W-:-:S03]  /*2fa0*/  FMNMX R151, R37, R74, !PT ;  /* 0x0000004a25977209 */ /* 0x000fc60007800000 */
[----:B------:R-:W-:Y:S01]  /*2fb0*/  FMUL R74, R76, 1.4426950216293334961 ;  /* 0x3fb8aa3b4c4a7820 */ /* 0x000fe20000400000 */
[----:B------:R-:W-:Y:S01]  /*2fc0*/  FMNMX R76, R38, R151, !PT ;  /* 0x00000097264c7209 */ /* 0x000fe20007800000 */
[----:B------:R-:W-:-:S03]  /*2fd0*/  FADD R84, R84, -R57 ;  /* 0x8000003954547221 */ /* 0x000fc60000000000 */
[----:B------:R-:W-:Y:S01]  /*2fe0*/  FMNMX R151, R39, R76, !PT ;  /* 0x0000004c27977209 */ /* 0x000fe20007800000 */
[----:B------:R-:W-:Y:S01]  /*2ff0*/  FMUL R84, R84, 1.4426950216293334961 ;  /* 0x3fb8aa3b54547820 */ /* 0x000fe20000400000 */
[----:B------:R-:W-:Y:S02]  /*3000*/  ISETP.GT.U32.AND P2, PT, R79, R140, PT ;  /* 0x0000008c4f00720c */ /* 0x000fe40003f44070 */
[----:B------:R-:W-:Y:S01]  /*3010*/  FMNMX R76, R40, R151, !PT ;  /* 0x00000097284c7209 */ /* 0x000fe20007800000 */
[----:B------:R0:W-:Y:S01]  /*3020*/  MUFU.EX2 R62, R84 ;  /* 0x00000054003e7308 */ /* 0x0001e20000000800 */
[----:B------:R-:W-:Y:S01]  /*3030*/  ISETP.GT.U32.AND.EX P2, PT, R86, RZ, PT, P2 ;  /* 0x000000ff5600720c */ /* 0x000fe20003f44120 */
[----:B0-----:R-:W-:Y:S01]  /*3040*/  FADD R84, R167, -R72 ;  /* 0x80000048a7547221 */ /* 0x001fe20000000000 */
[----:B------:R-:W-:Y:S02]  /*3050*/  FMNMX R167, R41, R76, !PT ;  /* 0x0000004c29a77209 */ /* 0x000fe40007800000 */
[----:B------:R-:W-:-:S02]  /*3060*/  FSEL R26, R26, -INF , !P2 ;  /* 0xff8000001a1a7808 */ /* 0x000fc40005000000 */
[----:B------:R-:W-:Y:S01]  /*3070*/  FMNMX R167, R42, R167, !PT ;  /* 0x000000a72aa77209 */ /* 0x000fe20007800000 */
[--C-:B------:R-:W-:Y:S01]  /*3080*/  FADD R171, R171, -R72.reuse ;  /* 0x80000048abab7221 */ /* 0x100fe20000000000 */
[----:B------:R-:W-:Y:S01]  /*3090*/  ISETP.GT.U32.AND P2, PT, R79, R141, PT ;  /* 0x0000008d4f00720c */ /* 0x000fe20003f44070 */
[----:B------:R-:W-:Y:S01]  /*30a0*/  FMUL R76, R84, 1.4426950216293334961 ;  /* 0x3fb8aa3b544c7820 */ /* 0x000fe20000400000 */
[----:B------:R-:W-:Y:S02]  /*30b0*/  FMNMX R84, R44, R167, !PT ;  /* 0x000000a72c547209 */ /* 0x000fe40007800000 */
[----:B------:R-:W-:Y:S01]  /*30c0*/  ISETP.GT.U32.AND.EX P2, PT, R86, RZ, PT, P2 ;  /* 0x000000ff5600720c */ /* 0x000fe20003f44120 */
[----:B------:R-:W-:Y:S01]  /*30d0*/  FMUL R86, R171, 1.4426950216293334961 ;  /* 0x3fb8aa3bab567820 */ /* 0x000fe20000400000 */
[----:B------:R-:W-:Y:S01]  /*30e0*/  FMNMX R171, R45, R84, !PT ;  /* 0x000000542dab7209 */ /* 0x000fe20007800000 */
[----:B------:R-:W-:-:S03]  /*30f0*/  FADD R84, R66, -R72 ;  /* 0x8000004842547221 */ /* 0x000fc60000000000 */
[----:B------:R-:W-:-:S05]  /*3100*/  FMNMX R66, R26, R171, !PT ;  /* 0x000000ab1a427209 */ /* 0x000fca0007800000 */
[----:B------:R-:W0:Y:S01]  /*3110*/  SHFL.BFLY PT, R175, R66, 0x2, 0x1f ;  /* 0x0c401f0042af7f89 */ /* 0x000e2200000e0000 */
[----:B------:R-:W-:Y:S01]  /*3120*/  FMUL R84, R84, 1.4426950216293334961 ;  /* 0x3fb8aa3b54547820 */ /* 0x000fe20000400000 */
[----:B------:R-:W-:Y:S01]  /*3130*/  MUFU.EX2 R151, R86 ;  /* 0x0000005600977308 */ /* 0x000fe20000000800 */
[--C-:B------:R-:W-:Y:S01]  /*3140*/  FADD R68, R68, -R72.reuse ;  /* 0x8000004844447221 */ /* 0x100fe20000000000 */
[----:B------:R-:W-:-:S06]  /*3150*/  FADD R73, R73, -R72 ;  /* 0x8000004849497221 */ /* 0x000fcc0000000000 */
[----:B------:R1:W-:Y:S01]  /*3160*/  MUFU.EX2 R86, R84 ;  /* 0x0000005400567308 */ /* 0x0003e20000000800 */
[----:B------:R-:W-:Y:S01]  /*3170*/  FMUL R68, R68, 1.4426950216293334961 ;  /* 0x3fb8aa3b44447820 */ /* 0x000fe20000400000 */
[----:B------:R-:W-:Y:S01]  /*3180*/  FADD R65, R65, -R72 ;  /* 0x8000004841417221 */ /* 0x000fe20000000000 */
[----:B0-----:R-:W-:-:S05]  /*3190*/  FMNMX R175, R66, R175, !PT ;  /* 0x000000af42af7209 */ /* 0x001fca0007800000 */
[----:B-1----:R-:W0:Y:S01]  /*31a0*/  SHFL.BFLY PT, R84, R175, 0x1, 0x1f ;  /* 0x0c201f00af547f89 */ /* 0x002e2200000e0000 */
[--C-:B------:R-:W-:Y:S01]  /*31b0*/  FADD R69, R69, -R72.reuse ;  /* 0x8000004845457221 */ /* 0x100fe20000000000 */
[----:B------:R1:W-:Y:S01]  /*31c0*/  MUFU.EX2 R173, R68 ;  /* 0x0000004400ad7308 */ /* 0x0003e20000000800 */
[--C-:B------:R-:W-:Y:S01]  /*31d0*/  FADD R48, R48, -R72.reuse ;  /* 0x8000004830307221 */ /* 0x100fe20000000000 */
[----:B------:R-:W-:Y:S01]  /*31e0*/  FMUL R171, R65, 1.4426950216293334961 ;  /* 0x3fb8aa3b41ab7820 */ /* 0x000fe20000400000 */
[--C-:B------:R-:W-:Y:S01]  /*31f0*/  FADD R70, R70, -R72.reuse ;  /* 0x8000004846467221 */ /* 0x100fe20000000000 */
[----:B------:R-:W-:Y:S01]  /*3200*/  FMUL R65, R69, 1.4426950216293334961 ;  /* 0x3fb8aa3b45417820 */ /* 0x000fe20000400000 */
[----:B------:R-:W-:Y:S01]  /*3210*/  FADD R75, R75, -R72 ;  /* 0x800000484b4b7221 */ /* 0x000fe20000000000 */
[----:B-1----:R-:W-:Y:S01]  /*3220*/  FMUL R68, R73, 1.4426950216293334961 ;  /* 0x3fb8aa3b49447820 */ /* 0x002fe20000400000 */
[----:B------:R-:W-:Y:S01]  /*3230*/  FMNMX R73, R24, R25, !PT ;  /* 0x0000001918497209 */ /* 0x000fe20007800000 */
[----:B------:R-:W-:Y:S01]  /*3240*/  FMUL R69, R48, 1.4426950216293334961 ;  /* 0x3fb8aa3b30457820 */ /* 0x000fe20000400000 */
[----:B------:R-:W-:-:S02]  /*3250*/  FMUL R66, R70, 1.4426950216293334961 ;  /* 0x3fb8aa3b46427820 */ /* 0x000fc40000400000 */
[----:B------:R-:W-:Y:S01]  /*3260*/  FMNMX R48, R28, R73, !PT ;  /* 0x000000491c307209 */ /* 0x000fe20007800000 */
[----:B------:R-:W-:Y:S01]  /*3270*/  FMUL R70, R75, 1.4426950216293334961 ;  /* 0x3fb8aa3b4b467820 */ /* 0x000fe20000400000 */
[----:B------:R-:W-:Y:S02]  /*3280*/  FADD R75, -R72, R145 ;  /* 0x00000091484b7221 */ /* 0x000fe40000000100 */
[----:B------:R-:W-:Y:S01]  /*3290*/  FMNMX R48, R29, R48, !PT ;  /* 0x000000301d307209 */ /* 0x000fe20007800000 */
[----:B------:R1:W-:Y:S01]  /*32a0*/  MUFU.EX2 R83, R154 ;  /* 0x0000009a00537308 */ /* 0x0003e20000000800 */
[--C-:B------:R-:W-:Y:S01]  /*32b0*/  FADD R152, R152, -R72.reuse ;  /* 0x8000004898987221 */ /* 0x100fe20000000000 */
[--C-:B------:R-:W-:Y:S01]  /*32c0*/  FADD R67, R67, -R72.reuse ;  /* 0x8000004843437221 */ /* 0x100fe20000000000 */
[----:B0-----:R-:W-:Y:S02]  /*32d0*/  FMNMX R175, R175, R84, !PT ;  /* 0x00000054afaf7209 */ /* 0x001fe40007800000 */
[----:B------:R-:W-:Y:S01]  /*32e0*/  FMUL R152, R152, 1.4426950216293334961 ;  /* 0x3fb8aa3b98987820 */ /* 0x000fe20000400000 */
[----:B-1----:R-:W-:Y:S01]  /*32f0*/  FMUL R154, R75, 1.4426950216293334961 ;  /* 0x3fb8aa3b4b9a7820 */ /* 0x002fe20000400000 */
[----:B------:R-:W-:Y:S01]  /*3300*/  FMNMX R75, R31, R48, !PT ;  /* 0x000000301f4b7209 */ /* 0x000fe20007800000 */
[----:B------:R-:W-:Y:S01]  /*3310*/  FMUL R67, R67, 1.4426950216293334961 ;  /* 0x3fb8aa3b43437820 */ /* 0x000fe20000400000 */
[----:B------:R-:W-:-:S02]  /*3320*/  FADD R71, R71, -R72 ;  /* 0x8000004847477221 */ /* 0x000fc40000000000 */
[----:B------:R-:W-:Y:S01]  /*3330*/  FMNMX R156, R32, R75, !PT ;  /* 0x0000004b209c7209 */ /* 0x000fe20007800000 */
[----:B------:R-:W-:Y:S01]  /*3340*/  FADD R77, R77, -R72 ;  /* 0x800000484d4d7221 */ /* 0x000fe20000000000 */
[----:B------:R-:W-:Y:S01]  /*3350*/  FMNMX R73, R175, R130, !PT ;  /* 0x00000082af497209 */ /* 0x000fe20007800000 */
[----:B------:R-:W-:Y:S01]  /*3360*/  MUFU.EX2 R167, R152 ;  /* 0x0000009800a77308 */ /* 0x000fe20000000800 */
[----:B------:R-:W-:Y:S01]  /*3370*/  FMUL R75, R47, UR7 ;  /* 0x000000072f4b7c20 */ /* 0x000fe20008400000 */
[----:B------:R-:W-:Y:S01]  /*3380*/  FMNMX R47, R33, R156, !PT ;  /* 0x0000009c212f7209 */ /* 0x000fe20007800000 */
[----:B------:R-:W-:-:S05]  /*3390*/  FMUL R48, R43, UR7 ;  /* 0x000000072b307c20 */ /* 0x000fca0008400000 */
[----:B------:R0:W-:Y:S01]  /*33a0*/  MUFU.EX2 R152, R67 ;  /* 0x0000004300987308 */ /* 0x0001e20000000800 */
[----:B------:R-:W-:Y:S01]  /*33b0*/  FMNMX R156, R34, R47, !PT ;  /* 0x0000002f229c7209 */ /* 0x000fe20007800000 */
[----:B------:R-:W-:Y:S01]  /*33c0*/  FMUL R46, R46, UR7 ;  /* 0x000000072e2e7c20 */ /* 0x000fe20008400000 */
[----:B0-----:R-:W-:Y:S01]  /*33d0*/  FMUL R67, R71, 1.4426950216293334961 ;  /* 0x3fb8aa3b47437820 */ /* 0x001fe20000400000 */
[----:B------:R-:W-:Y:S01]  /*33e0*/  FMUL R71, R77, 1.4426950216293334961 ;  /* 0x3fb8aa3b4d477820 */ /* 0x000fe20000400000 */
[----:B------:R-:W-:Y:S01]  /*33f0*/  FADD R77, R30, -R73 ;  /* 0x800000491e4d7221 */ /* 0x000fe20000000000 */
[----:B------:R-:W-:-:S03]  /*3400*/  FSEL R30, R48, -INF , !P6 ;  /* 0xff800000301e7808 */ /* 0x000fc60007000000 */
[----:B------:R-:W-:Y:S01]  /*3410*/  FMUL R145, R77, 1.4426950216293334961 ;  /* 0x3fb8aa3b4d917820 */ /* 0x000fe20000400000 */
[----:B------:R-:W-:Y:S02]  /*3420*/  FMNMX R77, R35, R156, !PT ;  /* 0x0000009c234d7209 */ /* 0x000fe40007800000 */
[----:B------:R-:W-:Y:S02]  /*3430*/  FSEL R47, R46, -INF , !P3 ;  /* 0xff8000002e2f7808 */ /* 0x000fe40005800000 */
[----:B------:R-:W-:Y:S01]  /*3440*/  FMNMX R156, R30, R77, !PT ;  /* 0x0000004d1e9c7209 */ /* 0x000fe20007800000 */
[----:B------:R-:W-:Y:S01]  /*3450*/  FADD R158, R158, -R57 ;  /* 0x800000399e9e7221 */ /* 0x000fe20000000000 */
[----:B------:R-:W-:Y:S01]  /*3460*/  FMUL R50, R50, UR7 ;  /* 0x0000000732327c20 */ /* 0x000fe20008400000 */
[--C-:B------:R-:W-:Y:S01]  /*3470*/  FADD R49, R49, -R73.reuse ;  /* 0x8000004931317221 */ /* 0x100fe20000000000 */
[----:B------:R-:W-:Y:S02]  /*3480*/  FSEL R48, R75, -INF , !P4 ;  /* 0xff8000004b307808 */ /* 0x000fe40006000000 */
[----:B------:R-:W-:Y:S01]  /*3490*/  FMNMX R75, R47, R156, !PT ;  /* 0x0000009c2f4b7209 */ /* 0x000fe20007800000 */
[----:B------:R-:W-:Y:S01]  /*34a0*/  FMUL R80, R158, 1.4426950216293334961 ;  /* 0x3fb8aa3b9e507820 */ /* 0x000fe20000400000 */
[----:B------:R-:W-:Y:S01]  /*34b0*/  FMUL R51, R51, UR7 ;  /* 0x0000000733337c20 */ /* 0x000fe20008400000 */
[----:B------:R-:W-:Y:S01]  /*34c0*/  FMUL R158, R49, 1.4426950216293334961 ;  /* 0x3fb8aa3b319e7820 */ /* 0x000fe20000400000 */
[----:B------:R-:W-:Y:S01]  /*34d0*/  FADD R61, R61, -R73 ;  /* 0x800000493d3d7221 */ /* 0x000fe20000000000 */
[----:B------:R-:W-:-:S02]  /*34e0*/  FSEL R49, R50, -INF , !P0 ;  /* 0xff80000032317808 */ /* 0x000fc40004000000 */
[----:B------:R-:W-:Y:S01]  /*34f0*/  FMNMX R156, R48, R75, !PT ;  /* 0x0000004b309c7209 */ /* 0x000fe20007800000 */
[----:B------:R0:W-:Y:S01]  /*3500*/  MUFU.EX2 R46, R145 ;  /* 0x00000091002e7308 */ /* 0x0001e20000000800 */
[----:B------:R-:W-:Y:S01]  /*3510*/  FMUL R77, R54, UR7 ;  /* 0x00000007364d7c20 */ /* 0x000fe20008400000 */
[----:B------:R-:W-:Y:S01]  /*3520*/  FSEL R54, R51, -INF , !P5 ;  /* 0xff80000033367808 */ /* 0x000fe20006800000 */
[----:B------:R-:W-:Y:S01]  /*3530*/  FMUL R55, R55, UR7 ;  /* 0x0000000737377c20 */ /* 0x000fe20008400000 */
[----:B0-----:R-:W-:Y:S01]  /*3540*/  FMUL R145, R61, 1.4426950216293334961 ;  /* 0x3fb8aa3b3d917820 */ /* 0x001fe20000400000 */
[----:B------:R-:W-:Y:S02]  /*3550*/  FMNMX R61, R49, R156, !PT ;  /* 0x0000009c313d7209 */ /* 0x000fe40007800000 */
[----:B------:R-:W-:Y:S02]  /*3560*/  FSEL R51, R77, -INF , !P1 ;  /* 0xff8000004d337808 */ /* 0x000fe40004800000 */
[----:B------:R-:W-:-:S02]  /*3570*/  FMNMX R156, R54, R61, !PT ;  /* 0x0000003d369c7209 */ /* 0x000fc40007800000 */
[----:B------:R-:W-:Y:S02]  /*3580*/  FSEL R55, R55, -INF , !P2 ;  /* 0xff80000037377808 */ /* 0x000fe40005000000 */
[----:B------:R-:W-:Y:S01]  /*3590*/  FMNMX R156, R51, R156, !PT ;  /* 0x0000009c339c7209 */ /* 0x000fe20007800000 */
[--C-:B------:R-:W-:Y:S01]  /*35a0*/  FADD R161, R161, -R73.reuse ;  /* 0x80000049a1a17221 */ /* 0x100fe20000000000 */
[----:B------:R-:W-:Y:S02]  /*35b0*/  FADD R63, R63, -R73 ;  /* 0x800000493f3f7221 */ /* 0x000fe40000000000 */
[----:B------:R-:W-:Y:S01]  /*35c0*/  FMNMX R156, R55, R156, !PT ;  /* 0x0000009c379c7209 */ /* 0x000fe20007800000 */
[----:B------:R-:W-:Y:S01]  /*35d0*/  FMUL R43, R161, 1.4426950216293334961 ;  /* 0x3fb8aa3ba12b7820 */ /* 0x000fe20000400000 */
[----:B------:R-:W-:-:S03]  /*35e0*/  FMUL R161, R63, 1.4426950216293334961 ;  /* 0x3fb8aa3b3fa17820 */ /* 0x000fc60000400000 */
[----:B------:R-:W0:Y:S01]  /*35f0*/  SHFL.BFLY PT, R63, R156, 0x2, 0x1f ;  /* 0x0c401f009c3f7f89 */ /* 0x000e2200000e0000 */
[--C-:B------:R-:W-:Y:S01]  /*3600*/  FADD R37, R37, -R73.reuse ;  /* 0x8000004925257221 */ /* 0x100fe20000000000 */
[----:B------:R-:W-:-:S03]  /*3610*/  FADD R61, R36, -R73 ;  /* 0x80000049243d7221 */ /* 0x000fc60000000000 */
[----:B------:R-:W-:Y:S01]  /*3620*/  FMUL R77, R37, 1.4426950216293334961 ;  /* 0x3fb8aa3b254d7820 */ /* 0x000fe20000400000 */
[--C-:B------:R-:W-:Y:S01]  /*3630*/  FADD R37, R38, -R73.reuse ;  /* 0x8000004926257221 */ /* 0x100fe20000000000 */
[----:B------:R-:W-:Y:S01]  /*3640*/  FMUL R75, R61, 1.4426950216293334961 ;  /* 0x3fb8aa3b3d4b7820 */ /* 0x000fe20000400000 */
[----:B------:R-:W-:Y:S02]  /*3650*/  FADD R40, R40, -R73 ;  /* 0x8000004928287221 */ /* 0x000fe40000000000 */
[----:B------:R-:W-:Y:S01]  /*3660*/  FMUL R61, R37, 1.4426950216293334961 ;  /* 0x3fb8aa3b253d7820 */ /* 0x000fe20000400000 */
[----:B0-----:R-:W-:Y:S01]  /*3670*/  FMNMX R37, R156, R63, !PT ;  /* 0x0000003f9c257209 */ /* 0x001fe20007800000 */
[----:B------:R-:W-:-:S04]  /*3680*/  FMUL R63, R40, 1.4426950216293334961 ;  /* 0x3fb8aa3b283f7820 */ /* 0x000fc80000400000 */
[----:B------:R-:W0:Y:S01]  /*3690*/  SHFL.BFLY PT, R40, R37, 0x1, 0x1f ;  /* 0x0c201f0025287f89 */ /* 0x000e2200000e0000 */
[----:B------:R-:W-:-:S04]  /*36a0*/  FADD R52, R52, -R57 ;  /* 0x8000003934347221 */ /* 0x000fc80000000000 */
[----:B------:R-:W-:Y:S01]  /*36b0*/  FMUL R52, R52, 1.4426950216293334961 ;  /* 0x3fb8aa3b34347820 */ /* 0x000fe20000400000 */
[----:B------:R-:W-:Y:S01]  /*36c0*/  FADD R169, R169, -R72 ;  /* 0x80000048a9a97221 */ /* 0x000fe20000000000 */
[----:B------:R-:W-:Y:S01]  /*36d0*/  FADD R26, R26, -R73 ;  /* 0x800000491a1a7221 */ /* 0x000fe20000000000 */
[----:B------:R-:W-:Y:S02]  /*36e0*/  MUFU.EX2 R74, R74 ;  /* 0x0000004a004a7308 */ /* 0x000fe40000000800 */
[----:B------:R-:W-:Y:S01]  /*36f0*/  FMUL R84, R169, 1.4426950216293334961 ;  /* 0x3fb8aa3ba9547820 */ /* 0x000fe20000400000 */
[----:B------:R-:W-:-:S05]  /*3700*/  FMUL R169, R26, 1.4426950216293334961 ;  /* 0x3fb8aa3b1aa97820 */ /* 0x000fca0000400000 */
[----:B------:R-:W1:Y:S01]  /*3710*/  MUFU.EX2 R52, R52 ;  /* 0x0000003400347308 */ /* 0x000e620000000800 */
[----:B------:R-:W-:Y:S01]  /*3720*/  FADD R160, R160, -R57 ;  /* 0x80000039a0a07221 */ /* 0x000fe20000000000 */
[----:B------:R-:W-:Y:S01]  /*3730*/  FADD R26, -R73, R130 ;  /* 0x00000082491a7221 */ /* 0x000fe20000000100 */
[----:B------:R-:W-:Y:S01]  /*3740*/  FADD R41, R41, -R73 ;  /* 0x8000004929297221 */ /* 0x000fe20000000000 */
[----:B0-----:R-:W-:-:S04]  /*3750*/  FMNMX R37, R37, R40, !PT ;  /* 0x0000002825257209 */ /* 0x001fc80007800000 */
[----:B------:R-:W0:Y:S01]  /*3760*/  MUFU.EX2 R76, R76 ;  /* 0x0000004c004c7308 */ /* 0x000e220000000800 */
[----:B------:R-:W-:Y:S01]  /*3770*/  FMNMX R130, R37, R150, !PT ;  /* 0x0000009625827209 */ /* 0x000fe20007800000 */
[----:B------:R-:W-:Y:S01]  /*3780*/  FMUL R87, R160, 1.4426950216293334961 ;  /* 0x3fb8aa3ba0577820 */ /* 0x000fe20000400000 */
[----:B------:R-:W-:-:S05]  /*3790*/  FADD R162, R162, -R57 ;  /* 0x80000039a2a27221 */ /* 0x000fca0000000000 */
[----:B------:R-:W2:Y:S01]  /*37a0*/  MUFU.EX2 R85, R85 ;  /* 0x0000005500557308 */ /* 0x000ea20000000800 */
[--C-:B------:R-:W-:Y:S01]  /*37b0*/  FADD R64, R64, -R73.reuse ;  /* 0x8000004940407221 */ /* 0x100fe20000000000 */
[----:B------:R-:W-:Y:S01]  /*37c0*/  FMUL R41, R41, 1.4426950216293334961 ;  /* 0x3fb8aa3b29297820 */ /* 0x000fe20000400000 */
[--C-:B------:R-:W-:Y:S01]  /*37d0*/  FADD R24, R24, -R130.reuse ;  /* 0x8000008218187221 */ /* 0x100fe20000000000 */
[----:B------:R-:W-:Y:S01]  /*37e0*/  FADD R39, R39, -R73 ;  /* 0x8000004927277221 */ /* 0x000fe20000000000 */
[----:B------:R-:W-:Y:S01]  /*37f0*/  FMUL R82, R162, 1.4426950216293334961 ;  /* 0x3fb8aa3ba2527820 */ /* 0x000fe20000400000 */
[----:B------:R-:W-:Y:S02]  /*3800*/  FADD R164, R164, -R57 ;  /* 0x80000039a4a47221 */ /* 0x000fe40000000000 */
[----:B------:R-:W3:Y:S01]  /*3810*/  MUFU.EX2 R80, R80 ;  /* 0x0000005000507308 */ /* 0x000ee20000000800 */
[----:B------:R-:W-:Y:S01]  /*3820*/  FMUL R175, R26, 1.4426950216293334961 ;  /* 0x3fb8aa3b1aaf7820 */ /* 0x000fe20000400000 */
[--C-:B------:R-:W-:Y:S01]  /*3830*/  FADD R28, R28, -R130.reuse ;  /* 0x800000821c1c7221 */ /* 0x100fe20000000000 */
[----:B------:R-:W-:Y:S01]  /*3840*/  FMUL R64, R64, 1.4426950216293334961 ;  /* 0x3fb8aa3b40407820 */ /* 0x000fe20000400000 */
[--C-:B------:R-:W-:Y:S01]  /*3850*/  FADD R45, R45, -R73.reuse ;  /* 0x800000492d2d7221 */ /* 0x100fe20000000000 */
[----:B------:R-:W-:Y:S01]  /*3860*/  FMUL R26, R24, 1.4426950216293334961 ;  /* 0x3fb8aa3b181a7820 */ /* 0x000fe20000400000 */
[----:B------:R-:W-:Y:S01]  /*3870*/  FMUL R39, R39, 1.4426950216293334961 ;  /* 0x3fb8aa3b27277820 */ /* 0x000fe20000400000 */
[----:B------:R-:W-:Y:S01]  /*3880*/  FADD R42, R42, -R73 ;  /* 0x800000492a2a7221 */ /* 0x000fe20000000000 */
[----:B------:R-:W4:Y:S01]  /*3890*/  MUFU.EX2 R87, R87 ;  /* 0x0000005700577308 */ /* 0x000f220000000800 */
[----:B------:R-:W-:Y:S01]  /*38a0*/  FMUL R159, R164, 1.4426950216293334961 ;  /* 0x3fb8aa3ba49f7820 */ /* 0x000fe20000400000 */
[----:B------:R-:W-:Y:S01]  /*38b0*/  FMUL R28, R28, 1.4426950216293334961 ;  /* 0x3fb8aa3b1c1c7820 */ /* 0x000fe20000400000 */
[----:B------:R-:W-:Y:S01]  /*38c0*/  FADD R29, R29, -R130 ;  /* 0x800000821d1d7221 */ /* 0x000fe20000000000 */
[----:B-1----:R-:W-:-:S04]  /*38d0*/  F2FP.F16.F32.PACK_AB R24, R52, R27 ;  /* 0x0000001b3418723e */ /* 0x002fc800000000ff */
[----:B------:R1:W-:Y:S01]  /*38e0*/  MUFU.EX2 R156, R41 ;  /* 0x00000029009c7308 */ /* 0x0003e20000000800 */
[----:B------:R-:W-:Y:S01]  /*38f0*/  FMUL R45, R45, 1.4426950216293334961 ;  /* 0x3fb8aa3b2d2d7820 */ /* 0x000fe20000400000 */
[----:B------:R-:W-:Y:S01]  /*3900*/  FMUL R42, R42, 1.4426950216293334961 ;  /* 0x3fb8aa3b2a2a7820 */ /* 0x000fe20000400000 */
[----:B------:R-:W-:Y:S01]  /*3910*/  FADD R25, R25, -R130 ;  /* 0x8000008219197221 */ /* 0x000fe20000000000 */
[----:B-1----:R-:W-:-:S04]  /*3920*/  FADD R41, R27, R52 ;  /* 0x000000341b297221 */ /* 0x002fc80000000000 */
[----:B------:R-:W-:Y:S01]  /*3930*/  MUFU.EX2 R82, R82 ;  /* 0x0000005200527308 */ /* 0x000fe20000000800 */
[----:B------:R-:W-:Y:S01]  /*3940*/  FADD R27, R74, R151 ;  /* 0x000000974a1b7221 */ /* 0x000fe20000000000 */
[----:B------:R-:W-:Y:S01]  /*3950*/  FMUL R29, R29, 1.4426950216293334961 ;  /* 0x3fb8aa3b1d1d7820 */ /* 0x000fe20000400000 */
[----:B------:R-:W-:-:S05]  /*3960*/  FADD R31, R31, -R130 ;  /* 0x800000821f1f7221 */ /* 0x000fca0000000000 */
[----:B------:R1:W-:Y:S01]  /*3970*/  MUFU.EX2 R37, R26 ;  /* 0x0000001a00257308 */ /* 0x0003e20000000800 */
[----:B------:R-:W-:Y:S01]  /*3980*/  FADD R44, R44, -R73 ;  /* 0x800000492c2c7221 */ /* 0x000fe20000000000 */
[----:B------:R-:W-:-:S06]  /*3990*/  FMUL R25, R25, 1.4426950216293334961 ;  /* 0x3fb8aa3b19197820 */ /* 0x000fcc0000400000 */
[----:B------:R-:W5:Y:S01]  /*39a0*/  MUFU.EX2 R171, R171 ;  /* 0x000000ab00ab7308 */ /* 0x000f620000000800 */
[----:B-1----:R-:W-:-:S07]  /*39b0*/  FADD R26, R78, R41 ;  /* 0x000000294e1a7221 */ /* 0x002fce0000000000 */
[----:B------:R-:W-:Y:S01]  /*39c0*/  MUFU.EX2 R36, R64 ;  /* 0x0000004000247308 */ /* 0x000fe20000000800 */
[----:B------:R-:W-:Y:S01]  /*39d0*/  FMUL R31, R31, 1.4426950216293334961 ;  /* 0x3fb8aa3b1f1f7820 */ /* 0x000fe20000400000 */
[----:B------:R-:W-:-:S06]  /*39e0*/  FADD R32, R32, -R130 ;  /* 0x8000008220207221 */ /* 0x000fcc0000000000 */
[----:B------:R-:W-:Y:S01]  /*39f0*/  MUFU.EX2 R64, R39 ;  /* 0x0000002700407308 */ /* 0x000fe20000000800 */
[----:B------:R-:W-:-:S07]  /*3a00*/  FMUL R44, R44, 1.4426950216293334961 ;  /* 0x3fb8aa3b2c2c7820 */ /* 0x000fce0000400000 */
[----:B------:R-:W-:Y:S08]  /*3a10*/  MUFU.EX2 R43, R43 ;  /* 0x0000002b002b7308 */ /* 0x000ff00000000800 */
[----:B------:R0:W-:Y:S01]  /*3a20*/  MUFU.EX2 R39, R28 ;  /* 0x0000001c00277308 */ /* 0x0001e20000000800 */
[----:B------:R-:W-:-:S07]  /*3a30*/  FADD R35, R35, -R130 ;  /* 0x8000008223237221 */ /* 0x000fce0000000000 */
[----:B------:R-:W1:Y:S01]  /*3a40*/  MUFU.EX2 R159, R159 ;  /* 0x0000009f009f7308 */ /* 0x000e620000000800 */
[----:B0-----:R-:W-:-:S07]  /*3a50*/  FADD R28, R76, R27 ;  /* 0x0000001b4c1c7221 */ /* 0x001fce0000000000 */
[----:B------:R2:W-:Y:S01]  /*3a60*/  MUFU.EX2 R160, R45 ;  /* 0x0000002d00a07308 */ /* 0x0005e20000000800 */
[----:B------:R-:W-:-:S07]  /*3a70*/  FMUL R32, R32, 1.4426950216293334961 ;  /* 0x3fb8aa3b20207820 */ /* 0x000fce0000400000 */
[----:B------:R-:W-:Y:S01]  /*3a80*/  MUFU.EX2 R38, R77 ;  /* 0x0000004d00267308 */ /* 0x000fe20000000800 */
[----:B--2---:R-:W-:-:S07]  /*3a90*/  FADD R45, R85, R26 ;  /* 0x0000001a552d7221 */ /* 0x004fce0000000000 */
[----:B------:R-:W-:Y:S08]  /*3aa0*/  MUFU.EX2 R77, R42 ;  /* 0x0000002a004d7308 */ /* 0x000ff00000000800 */
[----:B------:R-:W0:Y:S08]  /*3ab0*/  MUFU.EX2 R50, R158 ;  /* 0x0000009e00327308 */ /* 0x000e300000000800 */
[----:B------:R2:W-:Y:S01]  /*3ac0*/  MUFU.EX2 R42, R29 ;  /* 0x0000001d002a7308 */ /* 0x0005e20000000800 */
[----:B------:R-:W-:Y:S01]  /*3ad0*/  FADD R34, R34, -R130 ;  /* 0x8000008222227221 */ /* 0x000fe20000000000 */
[----:B------:R-:W-:Y:S01]  /*3ae0*/  FMUL R35, R35, 1.4426950216293334961 ;  /* 0x3fb8aa3b23237820 */ /* 0x000fe20000400000 */
[----:B--2---:R-:W-:Y:S01]  /*3af0*/  FADD R29, R167, R28 ;  /* 0x0000001ca71d7221 */ /* 0x004fe20000000000 */
[----:B---3--:R-:W-:-:S04]  /*3b00*/  FADD R28, R80, R45 ;  /* 0x0000002d501c7221 */ /* 0x008fc80000000000 */
[----:B------:R-:W2:Y:S01]  /*3b10*/  MUFU.EX2 R145, R145 ;  /* 0x0000009100917308 */ /* 0x000ea20000000800 */
[----:B------:R-:W-:-:S07]  /*3b20*/  F2FP.F16.F32.PACK_AB R26, R85, R78 ;  /* 0x0000004e551a723e */ /* 0x000fce00000000ff */
[----:B------:R3:W-:Y:S01]  /*3b30*/  MUFU.EX2 R40, R25 ;  /* 0x0000001900287308 */ /* 0x0007e20000000800 */
[----:B------:R-:W-:-:S07]  /*3b40*/  FADD R33, R33, -R130 ;  /* 0x8000008221217221 */ /* 0x000fce0000000000 */
[----:B------:R4:W-:Y:S01]  /*3b50*/  MUFU.EX2 R41, R31 ;  /* 0x0000001f00297308 */ /* 0x0009e20000000800 */
[----:B---3--:R-:W-:Y:S01]  /*3b60*/  F2FP.F16.F32.PACK_AB R25, R151, R74 ;  /* 0x0000004a9719723e */ /* 0x008fe200000000ff */
[----:B------:R-:W-:Y:S01]  /*3b70*/  FADD R74, R86, R29 ;  /* 0x0000001d564a7221 */ /* 0x000fe20000000000 */
[----:B------:R-:W-:Y:S01]  /*3b80*/  FMUL R34, R34, 1.4426950216293334961 ;  /* 0x3fb8aa3b22227820 */ /* 0x000fe20000400000 */
[----:B----4-:R-:W-:-:S04]  /*3b90*/  FADD R31, R87, R28 ;  /* 0x0000001c571f7221 */ /* 0x010fc80000000000 */
[----:B------:R-:W3:Y:S01]  /*3ba0*/  MUFU.EX2 R161, R161 ;  /* 0x000000a100a17308 */ /* 0x000ee20000000800 */
[C---:B-----5:R-:W-:Y:S01]  /*3bb0*/  FADD R85, R171.reuse, R74 ;  /* 0x0000004aab557221 */ /* 0x060fe20000000000 */
[----:B------:R-:W-:-:S06]  /*3bc0*/  F2FP.F16.F32.PACK_AB R29, R171, R86 ;  /* 0x00000056ab1d723e */ /* 0x000fcc00000000ff */
[----:B------:R-:W-:Y:S01]  /*3bd0*/  MUFU.EX2 R158, R44 ;  /* 0x0000002c009e7308 */ /* 0x000fe20000000800 */
[----:B------:R-:W-:-:S07]  /*3be0*/  FMUL R33, R33, 1.4426950216293334961 ;  /* 0x3fb8aa3b21217820 */ /* 0x000fce0000400000 */
[----:B------:R4:W5:Y:S02]  /*3bf0*/  MUFU.EX2 R44, R32 ;  /* 0x00000020002c7308 */ /* 0x0009640000000800 */
[----:B----4-:R-:W-:-:S06]  /*3c00*/  FADD R32, R82, R31 ;  /* 0x0000001f52207221 */ /* 0x010fcc0000000000 */
[----:B------:R4:W-:Y:S01]  /*3c10*/  MUFU.EX2 R74, R35 ;  /* 0x00000023004a7308 */ /* 0x0009e20000000800 */
[----:B------:R-:W-:Y:S01]  /*3c20*/  FADD R31, R30, -R130 ;  /* 0x800000821e1f7221 */ /* 0x000fe20000000000 */
[----:B-1----:R-:W-:Y:S01]  /*3c30*/  FADD R86, R159, R32 ;  /* 0x000000209f567221 */ /* 0x002fe20000000000 */
[----:B------:R-:W-:Y:S01]  /*3c40*/  FADD R32, R152, R85 ;  /* 0x0000005598207221 */ /* 0x000fe20000000000 */
[----:B----4-:R-:W-:-:S04]  /*3c50*/  FADD R35, R43, R46 ;  /* 0x0000002e2b237221 */ /* 0x010fc80000000000 */
[----:B------:R0:W-:Y:S01]  /*3c60*/  MUFU.EX2 R52, R34 ;  /* 0x0000002200347308 */ /* 0x0001e20000000800 */
[----:B------:R-:W-:Y:S01]  /*3c70*/  FADD R162, R173, R32 ;  /* 0x00000020ada27221 */ /* 0x000fe20000000000 */
[----:B------:R-:W-:Y:S01]  /*3c80*/  F2FP.F16.F32.PACK_AB R32, R46, R43 ;  /* 0x0000002b2e20723e */ /* 0x000fe200000000ff */
[----:B0-----:R-:W-:-:S05]  /*3c90*/  FADD R34, R50, R35 ;  /* 0x0000002332227221 */ /* 0x001fca0000000000 */
[----:B------:R0:W1:Y:S01]  /*3ca0*/  MUFU.EX2 R45, R33 ;  /* 0x00000021002d7308 */ /* 0x0000620000000800 */
[----:B--2---:R-:W-:Y:S01]  /*3cb0*/  FADD R46, R145, R34 ;  /* 0x00000022912e7221 */ /* 0x004fe20000000000 */
[----:B------:R-:W-:Y:S01]  /*3cc0*/  STS.U16 [R142+UR17+0x4600], R155 ;  /* 0x0046009b8e007988 */ /* 0x000fe20008000411 */
[----:B0-----:R-:W-:-:S03]  /*3cd0*/  FMUL R33, R31, 1.4426950216293334961 ;  /* 0x3fb8aa3b1f217820 */ /* 0x001fc60000400000 */
[----:B------:R-:W-:Y:S02]  /*3ce0*/  STS.U16 [R142+UR17+0x4a00], R157 ;  /* 0x004a009d8e007988 */ /* 0x000fe40008000411 */
[----:B------:R3:W-:Y:S02]  /*3cf0*/  MUFU.EX2 R85, R33 ;  /* 0x0000002100557308 */ /* 0x0007e40000000800 */
[----:B------:R0:W-:Y:S01]  /*3d00*/  STS.U16 [R142+UR17+0x4e00], R153 ;  /* 0x004e00998e007988 */ /* 0x0001e20008000411 */
[----:B------:R-:W-:Y:S01]  /*3d10*/  F2FP.F16.F32.PACK_AB R34, R145, R50 ;  /* 0x000000329122723e */ /* 0x000fe200000000ff */
[----:B------:R2:W-:Y:S06]  /*3d20*/  MEMBAR.ALL.CTA ;  /* 0x0000000000007992 */ /* 0x0005ec0000008000 */
[----:B--2---:R-:W2:Y:S01]  /*3d30*/  FENCE.VIEW.ASYNC.S ;  /* 0x00000000000073c6 */ /* 0x004ea20000000000 */
[----:B---3--:R-:W-:Y:S01]  /*3d40*/  FADD R33, R161, R46 ;  /* 0x0000002ea1217221 */ /* 0x008fe20000000000 */
[----:B------:R-:W-:-:S03]  /*3d50*/  FADD R46, R37, R40 ;  /* 0x00000028252e7221 */ /* 0x000fc60000000000 */
[----:B------:R-:W-:Y:S01]  /*3d60*/  FADD R50, R36, R33 ;  /* 0x0000002124327221 */ /* 0x000fe20000000000 */
[----:B------:R-:W-:-:S04]  /*3d70*/  FADD R33, R39, R46 ;  /* 0x0000002e27217221 */ /* 0x000fc80000000000 */
[----:B------:R-:W-:Y:S01]  /*3d80*/  FADD R46, R42, R33 ;  /* 0x000000212a2e7221 */ /* 0x000fe20000000000 */
[----:B------:R-:W-:-:S03]  /*3d90*/  F2FP.F16.F32.PACK_AB R33, R40, R37 ;  /* 0x000000252821723e */ /* 0x000fc600000000ff */
[----:B------:R-:W-:Y:S01]  /*3da0*/  FADD R37, R41, R46 ;  /* 0x0000002e29257221 */ /* 0x000fe20000000000 */
[----:B------:R-:W-:Y:S01]  /*3db0*/  F2FP.F16.F32.PACK_AB R35, R42, R39 ;  /* 0x000000272a23723e */ /* 0x000fe200000000ff */
[--C-:B------:R-:W-:Y:S01]  /*3dc0*/  FADD R166, R166, -R57.reuse ;  /* 0x80000039a6a67221 */ /* 0x100fe20000000000 */
[----:B------:R-:W-:Y:S01]  /*3dd0*/  FADD R168, R168, -R57 ;  /* 0x80000039a8a87221 */ /* 0x000fe20000000000 */
[----:B-----5:R-:W-:Y:S01]  /*3de0*/  FADD R40, R44, R37 ;  /* 0x000000252c287221 */ /* 0x020fe20000000000 */
[----:B------:R-:W-:Y:S01]  /*3df0*/  FADD R170, R170, -R57 ;  /* 0x80000039aaaa7221 */ /* 0x000fe20000000000 */
[----:B------:R-:W-:Y:S01]  /*3e00*/  FADD R39, -R130, R150 ;  /* 0x0000009682277221 */ /* 0x000fe20000000100 */
[--C-:B------:R-:W-:Y:S01]  /*3e10*/  FADD R47, R47, -R130.reuse ;  /* 0x800000822f2f7221 */ /* 0x100fe20000000000 */
[--C-:B------:R-:W-:Y:S01]  /*3e20*/  FADD R48, R48, -R130.reuse ;  /* 0x8000008230307221 */ /* 0x100fe20000000000 */
[--C-:B------:R-:W-:Y:S01]  /*3e30*/  FADD R49, R49, -R130.reuse ;  /* 0x8000008231317221 */ /* 0x100fe20000000000 */
[--C-:B------:R-:W-:Y:S01]  /*3e40*/  FADD R54, R54, -R130.reuse ;  /* 0x8000008236367221 */ /* 0x100fe20000000000 */
[--C-:B------:R-:W-:Y:S01]  /*3e50*/  FADD R51, R51, -R130.reuse ;  /* 0x8000008233337221 */ /* 0x100fe20000000000 */
[----:B------:R-:W-:Y:S01]  /*3e60*/  FADD R55, R55, -R130 ;  /* 0x8000008237377221 */ /* 0x000fe20000000000 */
[----:B------:R-:W-:Y:S01]  /*3e70*/  F2FP.F16.F32.PACK_AB R37, R44, R41 ;  /* 0x000000292c25723e */ /* 0x000fe200000000ff */
[----:B------:R-:W3:Y:S01]  /*3e80*/  MUFU.EX2 R75, R75 ;  /* 0x0000004b004b7308 */ /* 0x000ee20000000800 */
[----:B-1----:R-:W-:Y:S01]  /*3e90*/  FADD R41, R45, R40 ;  /* 0x000000282d297221 */ /* 0x002fe20000000000 */
[----:B------:R-:W-:Y:S01]  /*3ea0*/  FMUL R59, R166, 1.4426950216293334961 ;  /* 0x3fb8aa3ba63b7820 */ /* 0x000fe20000400000 */
        /* <DEDUP_REMOVED lines=9> */
[----:B------:R-:W-:Y:S01]  /*3f40*/  F2FP.F16.F32.PACK_AB R30, R159, R82 ;  /* 0x000000529f1e723e */ /* 0x000fe200000000ff */
[----:B------:R-:W1:Y:S01]  /*3f50*/  MUFU.EX2 R154, R154 ;  /* 0x0000009a009a7308 */ /* 0x000e620000000800 */
[----:B------:R-:W-:-:S02]  /*3f60*/  F2FP.F16.F32.PACK_AB R27, R167, R76 ;  /* 0x0000004ca71b723e */ /* 0x000fc400000000ff */
[----:B------:R-:W-:-:S05]  /*3f70*/  F2FP.F16.F32.PACK_AB R28, R87, R80 ;  /* 0x00000050571c723e */ /* 0x000fca00000000ff */
[----:B------:R-:W4:Y:S08]  /*3f80*/  MUFU.EX2 R175, R175 ;  /* 0x000000af00af7308 */ /* 0x000f300000000800 */
[----:B------:R-:W5:Y:S08]  /*3f90*/  MUFU.EX2 R82, R40 ;  /* 0x0000002800527308 */ /* 0x000f700000000800 */
[----:B------:R-:W2:Y:S08]  /*3fa0*/  MUFU.EX2 R53, R53 ;  /* 0x0000003500357308 */ /* 0x000eb00000000800 */
[----:B------:R-:W2:Y:S08]  /*3fb0*/  MUFU.EX2 R56, R56 ;  /* 0x0000003800387308 */ /* 0x000eb00000000800 */
[----:B------:R-:W-:Y:S08]  /*3fc0*/  MUFU.EX2 R58, R58 ;  /* 0x0000003a003a7308 */ /* 0x000ff00000000800 */
[----:B------:R-:W-:Y:S08]  /*3fd0*/  MUFU.EX2 R59, R59 ;  /* 0x0000003b003b7308 */ /* 0x000ff00000000800 */
[----:B------:R-:W-:Y:S08]  /*3fe0*/  MUFU.EX2 R60, R60 ;  /* 0x0000003c003c7308 */ /* 0x000ff00000000800 */
[----:B------:R-:W-:Y:S08]  /*3ff0*/  MUFU.EX2 R79, R79 ;  /* 0x0000004f004f7308 */ /* 0x000ff00000000800 */
[----:B------:R-:W-:Y:S08]  /*4000*/  MUFU.EX2 R81, R81 ;  /* 0x0000005100517308 */ /* 0x000ff00000000800 */
[----:B------:R-:W-:Y:S08]  /*4010*/  MUFU.EX2 R65, R65 ;  /* 0x0000004100417308 */ /* 0x000ff00000000800 */
[----:B------:R-:W2:Y:S08]  /*4020*/  MUFU.EX2 R66, R66 ;  /* 0x0000004200427308 */ /* 0x000eb00000000800 */
[----:B------:R-:W-:Y:S08]  /*4030*/  MUFU.EX2 R67, R67 ;  /* 0x0000004300437308 */ /* 0x000ff00000000800 */
[----:B------:R-:W2:Y:S08]  /*4040*/  MUFU.EX2 R68, R68 ;  /* 0x0000004400447308 */ /* 0x000eb00000000800 */
[----:B------:R-:W-:Y:S08]  /*4050*/  MUFU.EX2 R69, R69 ;  /* 0x0000004500457308 */ /* 0x000ff00000000800 */
[----:B------:R-:W2:Y:S08]  /*4060*/  MUFU.EX2 R70, R70 ;  /* 0x0000004600467308 */ /* 0x000eb00000000800 */
[----:B------:R-:W-:Y:S08]  /*4070*/  MUFU.EX2 R71, R71 ;  /* 0x0000004700477308 */ /* 0x000ff00000000800 */
[----:B------:R-:W2:Y:S08]  /*4080*/  MUFU.EX2 R84, R84 ;  /* 0x0000005400547308 */ /* 0x000eb00000000800 */
[----:B------:R-:W2:Y:S08]  /*4090*/  MUFU.EX2 R61, R61 ;  /* 0x0000003d003d7308 */ /* 0x000eb00000000800 */
[----:B------:R-:W2:Y:S08]  /*40a0*/  MUFU.EX2 R63, R63 ;  /* 0x0000003f003f7308 */ /* 0x000eb00000000800 */
[----:B------:R-:W-:Y:S08]  /*40b0*/  MUFU.EX2 R169, R169 ;  /* 0x000000a900a97308 */ /* 0x000ff00000000800 */
[----:B------:R2:W-:Y:S08]  /*40c0*/  MUFU.EX2 R76, R47 ;  /* 0x0000002f004c7308 */ /* 0x0005f00000000800 */
[----:B------:R2:W2:Y:S08]  /*40d0*/  MUFU.EX2 R87, R48 ;  /* 0x0000003000577308 */ /* 0x0004b00000000800 */
[----:B------:R2:W-:Y:S08]  /*40e0*/  MUFU.EX2 R78, R49 ;  /* 0x00000031004e7308 */ /* 0x0005f00000000800 */
[----:B------:R-:W2:Y:S08]  /*40f0*/  MUFU.EX2 R145, R54 ;  /* 0x0000003600917308 */ /* 0x000eb00000000800 */
[----:B------:R2:W-:Y:S08]  /*4100*/  MUFU.EX2 R80, R51 ;  /* 0x0000003300507308 */ /* 0x0005f00000000800 */
[----:B------:R-:W2:Y:S01]  /*4110*/  MUFU.EX2 R151, R55 ;  /* 0x0000003700977308 */ /* 0x000ea20000000800 */
[----:B---3--:R-:W-:Y:S01]  /*4120*/  FADD R43, R75, R50 ;  /* 0x000000324b2b7221 */ /* 0x008fe20000000000 */
[-C--:B------:R-:W-:Y:S01]  /*4130*/  FMUL R104, R104, R83.reuse ;  /* 0x0000005368687220 */ /* 0x080fe20000400000 */
[-C--:B------:R-:W-:Y:S01]  /*4140*/  FMUL R105, R105, R83.reuse ;  /* 0x0000005369697220 */ /* 0x080fe20000400000 */
[----:B------:R-:W-:Y:S01]  /*4150*/  FMUL R108, R108, R83 ;  /* 0x000000536c6c7220 */ /* 0x000fe20000400000 */
[C---:B------:R-:W-:Y:S01]  /*4160*/  FADD R150, R38.reuse, R43 ;  /* 0x0000002b26967221 */ /* 0x040fe20000000000 */
[----:B------:R-:W-:Y:S01]  /*4170*/  F2FP.F16.F32.PACK_AB R38, R38, R75 ;  /* 0x0000004b2626723e */ /* 0x000fe200000000ff */
[-C--:B------:R-:W-:Y:S01]  /*4180*/  FMUL R109, R109, R83.reuse ;  /* 0x000000536d6d7220 */ /* 0x080fe20000400000 */
[-C--:B------:R-:W-:Y:S01]  /*4190*/  FMUL R112, R112, R83.reuse ;  /* 0x0000005370707220 */ /* 0x080fe20000400000 */
[-C--:B------:R-:W-:Y:S01]  /*41a0*/  FMUL R113, R113, R83.reuse ;  /* 0x0000005371717220 */ /* 0x080fe20000400000 */
[-C--:B------:R-:W-:Y:S01]  /*41b0*/  FMUL R116, R116, R83.reuse ;  /* 0x0000005374747220 */ /* 0x080fe20000400000 */
[----:B------:R-:W-:Y:S01]  /*41c0*/  FMUL R117, R117, R83 ;  /* 0x0000005375757220 */ /* 0x000fe20000400000 */
[-C--:B-1----:R-:W-:Y:S01]  /*41d0*/  FMUL R106, R106, R154.reuse ;  /* 0x0000009a6a6a7220 */ /* 0x082fe20000400000 */
[-C--:B------:R-:W-:Y:S01]  /*41e0*/  FMUL R107, R107, R154.reuse ;  /* 0x0000009a6b6b7220 */ /* 0x080fe20000400000 */
[-C--:B------:R-:W-:Y:S01]  /*41f0*/  FMUL R110, R110, R154.reuse ;  /* 0x0000009a6e6e7220 */ /* 0x080fe20000400000 */
[-C--:B------:R-:W-:Y:S01]  /*4200*/  FMUL R111, R111, R154.reuse ;  /* 0x0000009a6f6f7220 */ /* 0x080fe20000400000 */
[-C--:B------:R-:W-:Y:S01]  /*4210*/  FMUL R114, R114, R154.reuse ;  /* 0x0000009a72727220 */ /* 0x080fe20000400000 */
[-C--:B------:R-:W-:Y:S01]  /*4220*/  FMUL R115, R115, R154.reuse ;  /* 0x0000009a73737220 */ /* 0x080fe20000400000 */
[-C--:B------:R-:W-:Y:S01]  /*4230*/  FMUL R118, R118, R154.reuse ;  /* 0x0000009a76767220 */ /* 0x080fe20000400000 */
[----:B------:R-:W-:Y:S01]  /*4240*/  FMUL R119, R119, R154 ;  /* 0x0000009a77777220 */ /* 0x000fe20000400000 */
[-C--:B----4-:R-:W-:Y:S01]  /*4250*/  FMUL R88, R88, R175.reuse ;  /* 0x000000af58587220 */ /* 0x090fe20000400000 */
[-C--:B------:R-:W-:Y:S01]  /*4260*/  FMUL R89, R89, R175.reuse ;  /* 0x000000af59597220 */ /* 0x080fe20000400000 */
[-C--:B------:R-:W-:Y:S01]  /*4270*/  FMUL R92, R92, R175.reuse ;  /* 0x000000af5c5c7220 */ /* 0x080fe20000400000 */
[-C--:B------:R-:W-:Y:S01]  /*4280*/  FMUL R93, R93, R175.reuse ;  /* 0x000000af5d5d7220 */ /* 0x080fe20000400000 */
[-C--:B------:R-:W-:Y:S01]  /*4290*/  FMUL R96, R96, R175.reuse ;  /* 0x000000af60607220 */ /* 0x080fe20000400000 */
[-C--:B------:R-:W-:Y:S01]  /*42a0*/  FMUL R97, R97, R175.reuse ;  /* 0x000000af61617220 */ /* 0x080fe20000400000 */
[-C--:B------:R-:W-:Y:S01]  /*42b0*/  FMUL R100, R100, R175.reuse ;  /* 0x000000af64647220 */ /* 0x080fe20000400000 */
[----:B------:R-:W-:Y:S01]  /*42c0*/  FMUL R101, R101, R175 ;  /* 0x000000af65657220 */ /* 0x000fe20000400000 */
[-C--:B-----5:R-:W-:Y:S01]  /*42d0*/  FMUL R90, R90, R82.reuse ;  /* 0x000000525a5a7220 */ /* 0x0a0fe20000400000 */
[-C--:B------:R-:W-:Y:S01]  /*42e0*/  FMUL R91, R91, R82.reuse ;  /* 0x000000525b5b7220 */ /* 0x080fe20000400000 */
[-C--:B------:R-:W-:Y:S01]  /*42f0*/  FMUL R94, R94, R82.reuse ;  /* 0x000000525e5e7220 */ /* 0x080fe20000400000 */
[-C--:B------:R-:W-:Y:S01]  /*4300*/  FMUL R95, R95, R82.reuse ;  /* 0x000000525f5f7220 */ /* 0x080fe20000400000 */
[-C--:B------:R-:W-:Y:S01]  /*4310*/  FMUL R98, R98, R82.reuse ;  /* 0x0000005262627220 */ /* 0x080fe20000400000 */
[-C--:B------:R-:W-:Y:S01]  /*4320*/  FMUL R99, R99, R82.reuse ;  /* 0x0000005263637220 */ /* 0x080fe20000400000 */
[-C--:B------:R-:W-:Y:S01]  /*4330*/  FMUL R102, R102, R82.reuse ;  /* 0x0000005266667220 */ /* 0x080fe20000400000 */
[----:B------:R-:W-:Y:S01]  /*4340*/  FMUL R103, R103, R82 ;  /* 0x0000005267677220 */ /* 0x000fe20000400000 */
[C---:B0-----:R-:W-:Y:S01]  /*4350*/  FADD R153, R52.reuse, R41 ;  /* 0x0000002934997221 */ /* 0x041fe20000000000 */
[----:B------:R-:W-:Y:S01]  /*4360*/  F2FP.F16.F32.PACK_AB R39, R52, R45 ;  /* 0x0000002d3427723e */ /* 0x000fe200000000ff */
[----:B--2---:R-:W-:Y:S01]  /*4370*/  FADD R75, R53, R86 ;  /* 0x00000056354b7221 */ /* 0x004fe20000000000 */
[----:B------:R-:W-:-:S02]  /*4380*/  F2FP.F16.F32.PACK_AB R40, R56, R53 ;  /* 0x000000353828723e */ /* 0x000fc400000000ff */
[----:B------:R-:W-:Y:S02]  /*4390*/  F2FP.F16.F32.PACK_AB R31, R173, R152 ;  /* 0x00000098ad1f723e */ /* 0x000fe400000000ff */
[----:B------:R-:W-:Y:S02]  /*43a0*/  F2FP.F16.F32.PACK_AB R36, R36, R161 ;  /* 0x000000a12424723e */ /* 0x000fe400000000ff */
[----:B------:R-:W-:Y:S02]  /*43b0*/  F2FP.F16.F32.PACK_AB R41, R66, R65 ;  /* 0x000000414229723e */ /* 0x000fe400000000ff */
[----:B------:R-:W-:Y:S02]  /*43c0*/  F2FP.F16.F32.PACK_AB R42, R59, R58 ;  /* 0x0000003a3b2a723e */ /* 0x000fe400000000ff */
[----:B------:R-:W-:Y:S02]  /*43d0*/  F2FP.F16.F32.PACK_AB R43, R68, R67 ;  /* 0x00000043442b723e */ /* 0x000fe400000000ff */
        /* <DEDUP_REMOVED lines=11> */
[----:B------:R-:W-:Y:S01]  /*4490*/  F2FP.F16.F32.PACK_AB R55, R151, R80 ;  /* 0x000000509737723e */ /* 0x000fe200000000ff */
[----:B------:R-:W-:Y:S06]  /*44a0*/  BAR.SYNC.DEFER_BLOCKING 0x0 ;  /* 0x0000000000007b1d */ /* 0x000fec0000010000 */
[----:B------:R-:W-:-:S06]  /*44b0*/  WARPGROUP.ARRIVE ;  /* 0x00000000000079c5 */ /* 0x000fcc0000000000 */
[----:B------:R-:W-:Y:S03]  /*44c0*/  HGMMA.64x32x16.F32 R104, R24, gdesc[UR28], R104 ;  /* 0x0060001c18687df0 */ /* 0x000fe60008700868 */
[----:B------:R-:W-:Y:S03]  /*44d0*/  HGMMA.64x32x16.F32 R104, R28, gdesc[UR24], R104 ;  /* 0x006000181c687df0 */ /* 0x000fe60008700868 */
[----:B------:R-:W-:Y:S03]  /*44e0*/  HGMMA.64x32x16.F32 R104, R40, gdesc[UR20], R104 ;  /* 0x0060001428687df0 */ /* 0x000fe60008700868 */
[----:B------:R-:W-:Y:S03]  /*44f0*/  HGMMA.64x32x16.F32 R104, R44, gdesc[UR16], R104 ;  /* 0x006000102c687df0 */ /* 0x000fe60008700868 */
[----:B------:R-:W-:Y:S03]  /*4500*/  HGMMA.64x32x16.F32 R88, R32, gdesc[UR28], R88 ;  /* 0x0060001c20587df0 */ /* 0x000fe60008700858 */
[----:B------:R-:W-:Y:S01]  /*4510*/  HGMMA.64x32x16.F32 R88, R36, gdesc[UR24], R88 ;  /* 0x0060001824587df0 */ /* 0x000fe20008700858 */
[----:B------:R-:W-:Y:S01]  /*4520*/  FADD R61, R61, R150 ;  /* 0x000000963d3d7221 */ /* 0x000fe20000000000 */
        /* <DEDUP_REMOVED lines=30> */
[----:B------:R-:W-:-:S02]  /*4710*/  FADD R80, R151, R80 ;  /* 0x0000005097507221 */ /* 0x000fc40000000000 */
[----:B------:R-:W0:Y:S04]  /*4720*/  SHFL.BFLY PT, R59, R62, 0x2, 0x1f ;  /* 0x0c401f003e3b7f89 */ /* 0x000e2800000e0000 */
[----:B------:R-:W1:Y:S04]  /*4730*/  SHFL.BFLY PT, R61, R160, 0x2, 0x1f ;  /* 0x0c401f00a03d7f89 */ /* 0x000e6800000e0000 */
[----:B------:R-:W2:Y:S04]  /*4740*/  SHFL.BFLY PT, R56, R71, 0x2, 0x1f ;  /* 0x0c401f0047387f89 */ /* 0x000ea800000e0000 */
[----:B------:R-:W3:Y:S01]  /*4750*/  SHFL.BFLY PT, R63, R80, 0x2, 0x1f ;  /* 0x0c401f00503f7f89 */ /* 0x000ee200000e0000 */
[----:B------:R-:W-:Y:S01]  /*4760*/  UIADD3 UR4, UP0, UR4, 0x40, URZ ;  /* 0x0000004004047890 */ /* 0x000fe2000ff1e03f */
[----:B------:R-:W-:Y:S01]  /*4770*/  HGMMA.64x32x16.F32 R88, R52, gdesc[UR16], R88, gsb0 ;  /* 0x0060001034587df0 */ /* 0x000fe20008000858 */
[----:B0-----:R-:W-:Y:S01]  /*4780*/  FADD R59, R62, R59 ;  /* 0x0000003b3e3b7221 */ /* 0x001fe20000000000 */
[----:B-1----:R-:W-:Y:S01]  /*4790*/  FADD R60, R160, R61 ;  /* 0x0000003da03c7221 */ /* 0x002fe20000000000 */
[----:B--2---:R-:W-:Y:S01]  /*47a0*/  FADD R58, R71, R56 ;  /* 0x00000038473a7221 */ /* 0x004fe20000000000 */
[----:B---3--:R-:W-:-:S02]  /*47b0*/  FADD R64, R80, R63 ;  /* 0x0000003f50407221 */ /* 0x008fc40000000000 */
[----:B------:R-:W0:Y:S04]  /*47c0*/  SHFL.BFLY PT, R56, R59, 0x1, 0x1f ;  /* 0x0c201f003b387f89 */ /* 0x000e2800000e0000 */
[----:B------:R-:W1:Y:S01]  /*47d0*/  SHFL.BFLY PT, R63, R60, 0x1, 0x1f ;  /* 0x0c201f003c3f7f89 */ /* 0x000e6200000e0000 */
[----:B------:R-:W-:-:S03]  /*47e0*/  UIADD3.X UR5, URZ, UR5, URZ, UP0, !UPT ;  /* 0x000000053f057290 */ /* 0x000fc600087fe43f */
[----:B------:R-:W2:Y:S04]  /*47f0*/  SHFL.BFLY PT, R61, R58, 0x1, 0x1f ;  /* 0x0c201f003a3d7f89 */ /* 0x000ea800000e0000 */
[----:B------:R-:W3:Y:S01]  /*4800*/  SHFL.BFLY PT, R65, R64, 0x1, 0x1f ;  /* 0x0c201f0040417f89 */ /* 0x000ee200000e0000 */
[----:B------:R-:W-:Y:S01]  /*4810*/  IMAD.U32 R62, RZ, RZ, UR5 ;  /* 0x00000005ff3e7e24 */ /* 0x000fe2000f8e00ff */
[----:B------:R-:W-:-:S04]  /*4820*/  ISETP.LE.U32.AND P0, PT, R163, UR4, PT ;  /* 0x00000004a3007c0c */ /* 0x000fc8000bf03070 */
[----:B------:R-:W-:Y:S01]  /*4830*/  ISETP.GE.U32.AND.EX P0, PT, R62, RZ, PT, P0 ;  /* 0x000000ff3e00720c */ /* 0x000fe20003f06100 */
[----:B0-----:R-:W-:Y:S01]  /*4840*/  FADD R62, R59, R56 ;  /* 0x000000383b3e7221 */ /* 0x001fe20000000000 */
[----:B-1----:R-:W-:Y:S01]  /*4850*/  FADD R56, R60, R63 ;  /* 0x0000003f3c387221 */ /* 0x002fe20000000000 */
[----:B------:R-:W-:Y:S01]  /*4860*/  MOV R150, R130 ;  /* 0x0000008200967202 */ /* 0x000fe20000000f00 */
[----:B--2---:R-:W-:Y:S02]  /*4870*/  FADD R61, R58, R61 ;  /* 0x0000003d3a3d7221 */ /* 0x004fe40000000000 */
[----:B------:R-:W-:Y:S01]  /*4880*/  FFMA R148, R175, R148, R56 ;  /* 0x00000094af947223 */ /* 0x000fe20000000038 */
[----:B---3--:R-:W-:Y:S01]  /*4890*/  FADD R65, R64, R65 ;  /* 0x0000004140417221 */ /* 0x008fe20000000000 */
[----:B------:R-:W-:Y:S02]  /*48a0*/  IMAD.MOV.U32 R56, RZ, RZ, R130 ;  /* 0x000000ffff387224 */ /* 0x000fe400078e0082 */
[----:B------:R-:W-:Y:S01]  /*48b0*/  FFMA R146, R83, R146, R62 ;  /* 0x0000009253927223 */ /* 0x000fe2000000003e */
[----:B------:R-:W-:Y:S01]  /*48c0*/  FFMA R147, R154, R147, R61 ;  /* 0x000000939a937223 */ /* 0x000fe2000000003d */
[----:B------:R-:W-:Y:S01]  /*48d0*/  FFMA R149, R82, R149, R65 ;  /* 0x0000009552957223 */ /* 0x000fe20000000041 */
[----:B------:R-:W-:Y:S01]  /*48e0*/  IMAD R139, R133, 0x40, R139 ;  /* 0x00000040858b7824 */ /* 0x000fe200078e028b */
[----:B------:R-:W-:-:S02]  /*48f0*/  WARPGROUP.DEPBAR.LE gsb0, 0x0 ;  /* 0x00008000000079c5 */ /* 0x000fc40000010000 */
[----:B------:R-:W-:Y:S02]  /*4900*/  IMAD R143, R131, 0x40, R143 ;  /* 0x00000040838f7824 */ /* 0x000fe400078e028f */
[----:B------:R-:W-:Y:S02]  /*4910*/  IMAD.MOV.U32 R130, RZ, RZ, R73 ;  /* 0x000000ffff827224 */ /* 0x000fe400078e0049 */
[----:B------:R-:W-:Y:S02]  /*4920*/  IMAD.MOV.U32 R145, RZ, RZ, R72 ;  /* 0x000000ffff917224 */ /* 0x000fe400078e0048 */
[----:B------:R-:W-:Y:S01]  /*4930*/  IMAD.MOV.U32 R151, RZ, RZ, R57 ;  /* 0x000000ffff977224 */ /* 0x000fe200078e0039 */
[----:B------:R-:W-:Y:S06]  /*4940*/  @!P0 BRA `(.L_x_1) ;  /* 0xffffffcc00648947 */ /* 0x000fec000383ffff */
.L_x_0:
[C---:B-1----:R-:W-:Y:S01]  /*4950*/  IMAD.SHL.U32 R2, R0.reuse, 0x10, RZ ;  /* 0x0000001000027824 */ /* 0x042fe200078e00ff */
[C---:B------:R-:W-:Y:S01]  /*4960*/  SHF.L.U32 R3, R0.reuse, 0x7, RZ ;  /* 0x0000000700037819 */ /* 0x040fe200000006ff */
[C---:B------:R-:W-:Y:S01]  /*4970*/  IMAD.SHL.U32 R5, R0.reuse, 0x4, RZ ;  /* 0x0000000400057824 */ /* 0x040fe200078e00ff */
[----:B------:R-:W-:Y:S01]  /*4980*/  FSETP.GT.AND P3, PT, |R149|, 8.50705917302346158658e+37, PT ;  /* 0x7e8000009500780b */ /* 0x000fe20003f64200 */
[----:B------:R-:W-:Y:S01]  /*4990*/  IMAD.SHL.U32 R4, R0, 0x8, RZ ;  /* 0x0000000800047824 */ /* 0x000fe200078e00ff */
[----:B------:R-:W-:Y:S01]  /*49a0*/  LOP3.LUT R2, R2, 0xf0, RZ, 0xc0, !PT ;  /* 0x000000f002027812 */ /* 0x000fe200078ec0ff */
[----:B------:R-:W-:Y:S01]  /*49b0*/  FMUL R6, R93, 0.25 ;  /* 0x3e8000005d067820 */ /* 0x000fe20000400000 */
[----:B------:R-:W-:Y:S01]  /*49c0*/  LOP3.LUT R3, R3, 0x800, RZ, 0xc0, !PT ;  /* 0x0000080003037812 */ /* 0x000fe200078ec0ff */
[----:B------:R-:W-:Y:S01]  /*49d0*/  BAR.SYNC.DEFER_BLOCKING 0x0 ;  /* 0x0000000000007b1d */ /* 0x000fe20000010000 */
[----:B------:R-:W-:Y:S02]  /*49e0*/  LOP3.LUT R7, R5, 0x3c0, RZ, 0xc0, !PT ;  /* 0x000003c005077812 */ /* 0x000fe400078ec0ff */
[----:B------:R-:W-:Y:S01]  /*49f0*/  IADD3 R5, R3, UR17, R2 ;  /* 0x0000001103057c10 */ /* 0x000fe2000fffe002 */
[----:B------:R-:W-:Y:S01]  /*4a00*/  FMUL R3, R102, 0.25 ;  /* 0x3e80000066037820 */ /* 0x000fe20000400000 */
[----:B------:R-:W-:Y:S01]  /*4a10*/  FMUL R2, R103, 0.25 ;  /* 0x3e80000067027820 */ /* 0x000fe20000400000 */
[----:B------:R-:W-:Y:S01]  /*4a20*/  LOP3.LUT R4, R4, 0x38, RZ, 0xc0, !PT ;  /* 0x0000003804047812 */ /* 0x000fe200078ec0ff */
[----:B------:R-:W-:Y:S01]  /*4a30*/  ULDC.64 UR4, c[0x0][0x270] ;  /* 0x00009c0000047ab9 */ /* 0x000fe20000000a00 */
[----:B------:R-:W-:Y:S01]  /*4a40*/  IMAD R138, R138, 0x8, R5 ;  /* 0x000000088a8a7824 */ /* 0x000fe200078e0205 */
[----:B------:R-:W-:Y:S01]  /*4a50*/  FSEL R15, R3, R102, P3 ;  /* 0x00000066030f7208 */ /* 0x000fe20001800000 */
[----:B------:R-:W-:Y:S01]  /*4a60*/  FMUL R3, R98, 0.25 ;  /* 0x3e80000062037820 */ /* 0x000fe20000400000 */
[----:B------:R-:W-:Y:S01]  /*4a70*/  FSEL R103, R2, R103, P3 ;  /* 0x0000006702677208 */ /* 0x000fe20001800000 */
[----:B------:R-:W-:Y:S01]  /*4a80*/  FMUL R2, R95, 0.25 ;  /* 0x3e8000005f027820 */ /* 0x000fe20000400000 */
[----:B------:R-:W-:Y:S01]  /*4a90*/  IADD3 R7, R7, UR17, R4 ;  /* 0x0000001107077c10 */ /* 0x000fe2000fffe004 */
[----:B------:R-:W-:Y:S01]  /*4aa0*/  FMUL R4, R99, 0.25 ;  /* 0x3e80000063047820 */ /* 0x000fe20000400000 */
[----:B------:R-:W-:Y:S01]  /*4ab0*/  FSEL R19, R3, R98, P3 ;  /* 0x0000006203137208 */ /* 0x000fe20001800000 */
[----:B------:R-:W-:Y:S01]  /*4ac0*/  FMUL R3, R90, 0.25 ;  /* 0x3e8000005a037820 */ /* 0x000fe20000400000 */
[----:B------:R-:W-:Y:S01]  /*4ad0*/  FMUL R5, R94, 0.25 ;  /* 0x3e8000005e057820 */ /* 0x000fe20000400000 */
[----:B------:R-:W-:Y:S01]  /*4ae0*/  FSEL R95, R2, R95, P3 ;  /* 0x0000005f025f7208 */ /* 0x000fe20001800000 */
[----:B------:R-:W-:Y:S01]  /*4af0*/  FMUL R2, R101, 0.25 ;  /* 0x3e80000065027820 */ /* 0x000fe20000400000 */
[----:B------:R-:W-:Y:S01]  /*4b00*/  FSETP.GT.AND P1, PT, |R148|, 8.50705917302346158658e+37, PT ;  /* 0x7e8000009400780b */ /* 0x000fe20003f24200 */
[----:B------:R-:W-:Y:S01]  /*4b10*/  UIMAD UR4, UR16, UR4, URZ ;  /* 0x00000004100472a4 */ /* 0x000fe2000f8e023f */
[----:B------:R-:W-:Y:S01]  /*4b20*/  FSEL R99, R4, R99, P3 ;  /* 0x0000006304637208 */ /* 0x000fe20001800000 */
[----:B------:R-:W-:Y:S01]  /*4b30*/  FMUL R4, R91, 0.25 ;  /* 0x3e8000005b047820 */ /* 0x000fe20000400000 */
        /* <DEDUP_REMOVED lines=14> */
[----:B------:R-:W-:Y:S01]  /*4c20*/  FSETP.GT.AND P0, PT, |R147|, 8.50705917302346158658e+37, PT ;  /* 0x7e8000009300780b */ /* 0x000fe20003f04200 */
[----:B------:R-:W0:Y:S01]  /*4c30*/  LDC R87, c[0x0][0x278] ;  /* 0x00009e00ff577b82 */ /* 0x000e220000000800 */
        /* <DEDUP_REMOVED lines=8> */
[----:B------:R-:W-:-:S02]  /*4cc0*/  FSETP.GT.AND P2, PT, |R146|, 8.50705917302346158658e+37, PT ;  /* 0x7e8000009200780b */ /* 0x000fc40003f44200 */
[----:B------:R-:W-:Y:S01]  /*4cd0*/  FSEL R26, R4, R119, P0 ;  /* 0x00000077041a7208 */ /* 0x000fe20000000000 */
[----:B------:R-:W-:Y:S01]  /*4ce0*/  FMUL R4, R111, 0.25 ;  /* 0x3e8000006f047820 */ /* 0x000fe20000400000 */
[----:B------:R-:W-:Y:S01]  /*4cf0*/  FSEL R118, R3, R118, P0 ;  /* 0x0000007603767208 */ /* 0x000fe20000000000 */
[----:B------:R-:W-:Y:S01]  /*4d00*/  FMUL R3, R116, 0.25 ;  /* 0x3e80000074037820 */ /* 0x000fe20000400000 */
[----:B------:R-:W-:Y:S01]  /*4d10*/  FSEL R114, R5, R114, P0 ;  /* 0x0000007205727208 */ /* 0x000fe20000000000 */
[----:B------:R-:W-:Y:S01]  /*4d20*/  FMUL R5, R106, 0.25 ;  /* 0x3e8000006a057820 */ /* 0x000fe20000400000 */
[----:B------:R-:W-:Y:S02]  /*4d30*/  SHF.R.U32.HI R0, RZ, 0x1, R0 ;  /* 0x00000001ff007819 */ /* 0x000fe40000011600 */
[----:B------:R-:W-:Y:S01]  /*4d40*/  FSEL R28, R2, R117, P2 ;  /* 0x00000075021c7208 */ /* 0x000fe20001000000 */
[----:B------:R-:W-:Y:S01]  /*4d50*/  FMUL R2, R109, 0.25 ;  /* 0x3e8000006d027820 */ /* 0x000fe20000400000 */
[----:B------:R-:W-:-:S02]  /*4d60*/  LOP3.LUT R0, R0, 0x4, RZ, 0xc0, !PT ;  /* 0x0000000400007812 */ /* 0x000fc400078ec0ff */
        /* <DEDUP_REMOVED lines=9> */
[C---:B------:R-:W-:Y:S01]  /*4e00*/  FMUL R2, R146.reuse, 8388608 ;  /* 0x4b00000092027820 */ /* 0x040fe20000400000 */
[----:B------:R-:W-:Y:S01]  /*4e10*/  FSETP.GEU.AND P5, PT, R146, 1.175494350822287508e-38, PT ;  /* 0x008000009200780b */ /* 0x000fe20003fae000 */
[----:B------:R-:W-:-:S02]  /*4e20*/  IMAD.IADD R0, R0, 0x1, R7 ;  /* 0x0000000100007824 */ /* 0x000fc400078e0207 */
[----:B------:R-:W-:Y:S01]  /*4e30*/  FMUL R7, R110, 0.25 ;  /* 0x3e8000006e077820 */ /* 0x000fe20000400000 */
[----:B------:R-:W-:Y:S01]  /*4e40*/  FSEL R32, R4, R113, P2 ;  /* 0x0000007104207208 */ /* 0x000fe20001000000 */
[----:B------:R-:W-:Y:S01]  /*4e50*/  FMUL R4, R105, 0.25 ;  /* 0x3e80000069047820 */ /* 0x000fe20000400000 */
[----:B------:R-:W-:Y:S01]  /*4e60*/  FSEL R112, R3, R112, P2 ;  /* 0x0000007003707208 */ /* 0x000fe20001000000 */
[----:B------:R-:W-:Y:S01]  /*4e70*/  FMUL R3, R147, 8388608 ;  /* 0x4b00000093037820 */ /* 0x000fe20000400000 */
[----:B------:R-:W-:Y:S01]  /*4e80*/  FSEL R108, R5, R108, P2 ;  /* 0x0000006c056c7208 */ /* 0x000fe20001000000 */
[----:B------:R-:W-:Y:S01]  /*4e90*/  FMUL R5, R148, 8388608 ;  /* 0x4b00000094057820 */ /* 0x000fe20000400000 */
[----:B------:R-:W-:Y:S01]  /*4ea0*/  FSEL R38, R6, R107, P0 ;  /* 0x0000006b06267208 */ /* 0x000fe20000000000 */
[----:B------:R-:W-:Y:S01]  /*4eb0*/  FMUL R6, R149, 8388608 ;  /* 0x4b00000095067820 */ /* 0x000fe20000400000 */
[----:B------:R-:W-:Y:S01]  /*4ec0*/  FSETP.GEU.AND P6, PT, R147, 1.175494350822287508e-38, PT ;  /* 0x008000009300780b */ /* 0x000fe20003fce000 */
[C---:B0-----:R-:W-:Y:S01]  /*4ed0*/  IMAD R51, R87.reuse, 0x12, RZ ;  /* 0x0000001257337824 */ /* 0x041fe200078e02ff */
[----:B------:R-:W-:Y:S01]  /*4ee0*/  FSEL R31, R2, R146, !P5 ;  /* 0x00000092021f7208 */ /* 0x000fe20006800000 */
[C---:B------:R-:W-:Y:S01]  /*4ef0*/  IMAD R55, R87.reuse, 0x14, RZ ;  /* 0x0000001457377824 */ /* 0x040fe200078e02ff */
[----:B------:R-:W-:Y:S01]  /*4f00*/  FSETP.GEU.AND P4, PT, R148, 1.175494350822287508e-38, PT ;  /* 0x008000009400780b */ /* 0x000fe20003f8e000 */
[C---:B------:R-:W-:Y:S01]  /*4f10*/  IMAD R61, R87.reuse, 0x16, RZ ;  /* 0x00000016573d7824 */ /* 0x040fe200078e02ff */
[----:B------:R-:W-:Y:S01]  /*4f20*/  FSEL R2, RZ, -23, P5 ;  /* 0xc1b80000ff027808 */ /* 0x000fe20002800000 */
[----:B------:R-:W-:Y:S01]  /*4f30*/  IMAD R65, R87, 0x18, RZ ;  /* 0x0000001857417824 */ /* 0x000fe200078e02ff */
[----:B------:R-:W-:Y:S01]  /*4f40*/  FSETP.GEU.AND P5, PT, R149, 1.175494350822287508e-38, PT ;  /* 0x008000009500780b */ /* 0x000fe20003fae000 */
[----:B------:R-:W-:Y:S01]  /*4f50*/  IMAD R69, R87, 0x1a, RZ ;  /* 0x0000001a57457824 */ /* 0x000fe200078e02ff */
[----:B------:R-:W-:Y:S01]  /*4f60*/  FSEL R110, R7, R110, P0 ;  /* 0x0000006e076e7208 */ /* 0x000fe20000000000 */
[----:B------:R-:W-:Y:S01]  /*4f70*/  FMUL R7, R104, 0.25 ;  /* 0x3e80000068077820 */ /* 0x000fe20000400000 */
[----:B------:R-:W-:Y:S01]  /*4f80*/  FSEL R40, R4, R105, P2 ;  /* 0x0000006904287208 */ /* 0x000fe20001000000 */
[----:B------:R-:W-:Y:S01]  /*4f90*/  IMAD R75, R87, 0x1c, RZ ;  /* 0x0000001c574b7824 */ /* 0x000fe200078e02ff */
[----:B------:R-:W-:Y:S01]  /*4fa0*/  FSEL R33, R3, R147, !P6 ;  /* 0x0000009303217208 */ /* 0x000fe20007000000 */
[C---:B------:R-:W-:Y:S01]  /*4fb0*/  IMAD R79, R87.reuse, 0x1e, RZ ;  /* 0x0000001e574f7824 */ /* 0x040fe200078e02ff */
[----:B------:R-:W-:Y:S01]  /*4fc0*/  FSEL R4, RZ, -23, P6 ;  /* 0xc1b80000ff047808 */ /* 0x000fe20003000000 */
[----:B------:R-:W-:Y:S01]  /*4fd0*/  IMAD.SHL.U32 R47, R87, 0x10, RZ ;  /* 0x00000010572f7824 */ /* 0x000fe200078e00ff */
[----:B------:R-:W-:Y:S01]  /*4fe0*/  FSEL R44, R5, R148, !P4 ;  /* 0x00000094052c7208 */ /* 0x000fe20006000000 */
[----:B------:R-:W-:Y:S01]  /*4ff0*/  VIADD R5, R33, 0xc0cafb0d ;  /* 0xc0cafb0d21057836 */ /* 0x000fe20000000000 */
[----:B------:R-:W-:Y:S01]  /*5000*/  FSEL R8, RZ, -23, P4 ;  /* 0xc1b80000ff087808 */ /* 0x000fe20002000000 */
[----:B------:R-:W-:Y:S01]  /*5010*/  IMAD R49, R87, 0x11, RZ ;  /* 0x0000001157317824 */ /* 0x000fe200078e02ff */
[----:B------:R-:W-:Y:S01]  /*5020*/  FSETP.GEU.AND P6, PT, |R149|, 1.175494350822287508e-38, PT ;  /* 0x008000009500780b */ /* 0x000fe20003fce200 */
[----:B------:R-:W-:Y:S01]  /*5030*/  IMAD R53, R87, 0x13, RZ ;  /* 0x0000001357357824 */ /* 0x000fe200078e02ff */
[C---:B------:R-:W-:Y:S01]  /*5040*/  FSETP.GEU.AND P4, PT, |R148|.reuse, 1.175494350822287508e-38, PT ;  /* 0x008000009400780b */ /* 0x040fe20003f8e200 */
[----:B------:R-:W-:Y:S01]  /*5050*/  @P1 FMUL R148, R148, 0.25 ;  /* 0x3e80000094941820 */ /* 0x000fe20000400000 */
[----:B------:R-:W-:Y:S01]  /*5060*/  FSEL R35, R6, R149, !P5 ;  /* 0x0000009506237208 */ /* 0x000fe20006800000 */
[----:B------:R-:W-:Y:S01]  /*5070*/  @P3 FMUL R149, R149, 0.25 ;  /* 0x3e80000095953820 */ /* 0x000fe20000400000 */
[C---:B------:R-:W-:Y:S01]  /*5080*/  FSETP.GEU.AND P3, PT, |R147|.reuse, 1.175494350822287508e-38, PT ;  /* 0x008000009300780b */ /* 0x040fe20003f6e200 */
[----:B------:R-:W-:Y:S01]  /*5090*/  @P0 FMUL R147, R147, 0.25 ;  /* 0x3e80000093930820 */ /* 0x000fe20000400000 */
[----:B------:R-:W-:Y:S01]  /*50a0*/  FSETP.GEU.AND P1, PT, |R146|, 1.175494350822287508e-38, PT ;  /* 0x008000009200780b */ /* 0x000fe20003f2e200 */
[----:B------:R-:W-:Y:S01]  /*50b0*/  VIADD R11, R35, 0xc0cafb0d ;  /* 0xc0cafb0d230b7836 */ /* 0x000fe20000000000 */
[----:B------:R-:W-:Y:S01]  /*50c0*/  FSEL R104, R7, R104, P2 ;  /* 0x0000006807687208 */ /* 0x000fe20001000000 */
[----:B------:R-:W-:Y:S01]  /*50d0*/  VIADD R7, R44, 0xc0cafb0d ;  /* 0xc0cafb0d2c077836 */ /* 0x000fe20000000000 */
[----:B------:R-:W-:Y:S01]  /*50e0*/  IADD3 R3, R31, -0x3f3504f3, RZ ;  /* 0xc0cafb0d1f037810 */ /* 0x000fe20007ffe0ff */
[----:B------:R-:W-:Y:S01]  /*50f0*/  @P2 FMUL R146, R146, 0.25 ;  /* 0x3e80000092922820 */ /* 0x000fe20000400000 */
[----:B------:R-:W-:Y:S01]  /*5100*/  LOP3.LUT R6, R5, 0xff800000, RZ, 0xc0, !PT ;  /* 0xff80000005067812 */ /* 0x000fe200078ec0ff */
[----:B------:R-:W-:Y:S01]  /*5110*/  @!P6 FMUL R149, R149, 16777216 ;  /* 0x4b8000009595e820 */ /* 0x000fe20000400000 */
[----:B------:R-:W-:Y:S01]  /*5120*/  LOP3.LUT R3, R3, 0xff800000, RZ, 0xc0, !PT ;  /* 0xff80000003037812 */ /* 0x000fe200078ec0ff */
[----:B------:R-:W-:Y:S01]  /*5130*/  @!P4 FMUL R148, R148, 16777216 ;  /* 0x4b8000009494c820 */ /* 0x000fe20000400000 */
[----:B------:R-:W-:Y:S01]  /*5140*/  LOP3.LUT R9, R7, 0xff800000, RZ, 0xc0, !PT ;  /* 0xff80000007097812 */ /* 0x000fe200078ec0ff */
[----:B------:R-:W-:Y:S01]  /*5150*/  @!P3 FMUL R147, R147, 16777216 ;  /* 0x4b8000009393b820 */ /* 0x000fe20000400000 */
[----:B------:R-:W-:Y:S01]  /*5160*/  LOP3.LUT R12, R11, 0xff800000, RZ, 0xc0, !PT ;  /* 0xff8000000b0c7812 */ /* 0x000fe200078ec0ff */
[----:B------:R-:W-:Y:S01]  /*5170*/  @!P1 FMUL R146, R146, 16777216 ;  /* 0x4b80000092929820 */ /* 0x000fe20000400000 */
[----:B------:R-:W-:Y:S01]  /*5180*/  I2FP.F32.S32 R7, R6 ;  /* 0x0000000600077245 */ /* 0x000fe20000201400 */
[----:B------:R-:W0:Y:S01]  /*5190*/  MUFU.RCP R14, R149 ;  /* 0x00000095000e7308 */ /* 0x000e220000001000 */
[----:B------:R-:W-:Y:S01]  /*51a0*/  I2FP.F32.S32 R5, R3 ;  /* 0x0000000300057245 */ /* 0x000fe20000201400 */
[----:B------:R-:W-:Y:S01]  /*51b0*/  @!P6 FMUL R103, R103, 16777216 ;  /* 0x4b8000006767e820 */ /* 0x000fe20000400000 */
[----:B------:R-:W-:Y:S01]  /*51c0*/  I2FP.F32.S32 R11, R9 ;  /* 0x00000009000b7245 */ /* 0x000fe20000201400 */
[----:B------:R-:W-:Y:S01]  /*51d0*/  FFMA.FTZ R7, R7, 1.1920928955078125e-07, R4 ;  /* 0x3400000007077823 */ /* 0x000fe20000010004 */
[----:B------:R-:W-:Y:S01]  /*51e0*/  FSEL R10, RZ, -23, P5 ;  /* 0xc1b80000ff0a7808 */ /* 0x000fe20002800000 */
[----:B------:R-:W-:Y:S01]  /*51f0*/  FFMA.FTZ R2, R5, 1.1920928955078125e-07, R2 ;  /* 0x3400000005027823 */ /* 0x000fe20000010002 */
[----:B------:R-:W-:Y:S01]  /*5200*/  I2FP.F32.S32 R13, R12 ;  /* 0x0000000c000d7245 */ /* 0x000fe20000201400 */
[----:B------:R-:W-:Y:S01]  /*5210*/  FFMA.FTZ R8, R11, 1.1920928955078125e-07, R8 ;  /* 0x340000000b087823 */ /* 0x000fe20000010008 */
[----:B------:R-:W1:Y:S01]  /*5220*/  MUFU.RCP R4, R148 ;  /* 0x0000009400047308 */ /* 0x000e620000001000 */
[----:B------:R-:W-:Y:S01]  /*5230*/  @!P6 FMUL R15, R15, 16777216 ;  /* 0x4b8000000f0fe820 */ /* 0x000fe20000400000 */
[----:B------:R-:W-:Y:S01]  /*5240*/  @!P6 FMUL R99, R99, 16777216 ;  /* 0x4b8000006363e820 */ /* 0x000fe20000400000 */
[----:B------:R-:W-:Y:S01]  /*5250*/  @!P6 FMUL R19, R19, 16777216 ;  /* 0x4b8000001313e820 */ /* 0x000fe20000400000 */
[----:B------:R-:W-:Y:S01]  /*5260*/  @!P6 FMUL R95, R95, 16777216 ;  /* 0x4b8000005f5fe820 */ /* 0x000fe20000400000 */
[----:B------:R-:W-:Y:S01]  /*5270*/  @!P6 FMUL R23, R23, 16777216 ;  /* 0x4b8000001717e820 */ /* 0x000fe20000400000 */
[----:B------:R-:W-:Y:S01]  /*5280*/  @!P6 FMUL R91, R91, 16777216 ;  /* 0x4b8000005b5be820 */ /* 0x000fe20000400000 */
[----:B------:R-:W-:Y:S01]  /*5290*/  @!P6 FMUL R27, R27, 16777216 ;  /* 0x4b8000001b1be820 */ /* 0x000fe20000400000 */
[----:B------:R-:W2:Y:S01]  /*52a0*/  MUFU.RCP R5, R147 ;  /* 0x0000009300057308 */ /* 0x000ea20000001000 */
[----:B------:R-:W-:Y:S01]  /*52b0*/  @!P4 FMUL R101, R101, 16777216 ;  /* 0x4b8000006565c820 */ /* 0x000fe20000400000 */
[----:B------:R-:W-:Y:S01]  /*52c0*/  @!P4 FMUL R17, R17, 16777216 ;  /* 0x4b8000001111c820 */ /* 0x000fe20000400000 */
[----:B------:R-:W-:Y:S01]  /*52d0*/  @!P4 FMUL R97, R97, 16777216 ;  /* 0x4b8000006161c820 */ /* 0x000fe20000400000 */
[----:B------:R-:W-:Y:S01]  /*52e0*/  @!P4 FMUL R21, R21, 16777216 ;  /* 0x4b8000001515c820 */ /* 0x000fe20000400000 */
[----:B------:R-:W-:Y:S01]  /*52f0*/  @!P4 FMUL R93, R93, 16777216 ;  /* 0x4b8000005d5dc820 */ /* 0x000fe20000400000 */
[----:B------:R-:W-:Y:S01]  /*5300*/  @!P4 FMUL R25, R25, 16777216 ;  /* 0x4b8000001919c820 */ /* 0x000fe20000400000 */
[----:B------:R-:W-:Y:S01]  /*5310*/  @!P4 FMUL R89, R89, 16777216 ;  /* 0x4b8000005959c820 */ /* 0x000fe20000400000 */
[----:B------:R-:W3:Y:S01]  /*5320*/  MUFU.RCP R11, R146 ;  /* 0x00000092000b7308 */ /* 0x000ee20000001000 */
[----:B------:R-:W-:Y:S01]  /*5330*/  @!P4 FMUL R29, R29, 16777216 ;  /* 0x4b8000001d1dc820 */ /* 0x000fe20000400000 */
        /* <DEDUP_REMOVED lines=15> */
[----:B------:R-:W-:Y:S01]  /*5430*/  FFMA.FTZ R13, R13, 1.1920928955078125e-07, R10 ;  /* 0x340000000d0d7823 */ /* 0x000fe2000001000a */
[----:B------:R-:W-:Y:S01]  /*5440*/  @!P3 FMUL R106, R106, 16777216 ;  /* 0x4b8000006a6ab820 */ /* 0x000fe20000400000 */
[C---:B0-----:R-:W-:Y:S01]  /*5450*/  FMUL R103, R14.reuse, R103 ;  /* 0x000000670e677220 */ /* 0x041fe20000400000 */
[C---:B------:R-:W-:Y:S01]  /*5460*/  FMUL R16, R14.reuse, R15 ;  /* 0x0000000f0e107220 */ /* 0x040fe20000400000 */
[C---:B------:R-:W-:Y:S01]  /*5470*/  FMUL R99, R14.reuse, R99 ;  /* 0x000000630e637220 */ /* 0x040fe20000400000 */
[C---:B------:R-:W-:Y:S01]  /*5480*/  FMUL R18, R14.reuse, R19 ;  /* 0x000000130e127220 */ /* 0x040fe20000400000 */
[C---:B------:R-:W-:Y:S01]  /*5490*/  FMUL R95, R14.reuse, R95 ;  /* 0x0000005f0e5f7220 */ /* 0x040fe20000400000 */
[C---:B------:R-:W-:Y:S01]  /*54a0*/  FMUL R22, R14.reuse, R23 ;  /* 0x000000170e167220 */ /* 0x040fe20000400000 */
[C---:B------:R-:W-:Y:S01]  /*54b0*/  FMUL R91, R14.reuse, R91 ;  /* 0x0000005b0e5b7220 */ /* 0x040fe20000400000 */
[----:B------:R-:W-:Y:S01]  /*54c0*/  FMUL R10, R14, R27 ;  /* 0x0000001b0e0a7220 */ /* 0x000fe20000400000 */
[----:B------:R-:W-:-:S02]  /*54d0*/  IMAD.IADD R3, R31, 0x1, -R3 ;  /* 0x000000011f037824 */ /* 0x000fc400078e0a03 */
[C---:B-1----:R-:W-:Y:S01]  /*54e0*/  FMUL R101, R4.reuse, R101 ;  /* 0x0000006504657220 */ /* 0x042fe20000400000 */
[C---:B------:R-:W-:Y:S01]  /*54f0*/  FMUL R14, R4.reuse, R17 ;  /* 0x00000011040e7220 */ /* 0x040fe20000400000 */
[C---:B------:R-:W-:Y:S01]  /*5500*/  FMUL R97, R4.reuse, R97 ;  /* 0x0000006104617220 */ /* 0x040fe20000400000 */
[C---:B------:R-:W-:Y:S01]  /*5510*/  FMUL R20, R4.reuse, R21 ;  /* 0x0000001504147220 */ /* 0x040fe20000400000 */
[C---:B------:R-:W-:Y:S01]  /*5520*/  FMUL R93, R4.reuse, R93 ;  /* 0x0000005d045d7220 */ /* 0x040fe20000400000 */
[C---:B------:R-:W-:Y:S01]  /*5530*/  FMUL R24, R4.reuse, R25 ;  /* 0x0000001904187220 */ /* 0x040fe20000400000 */
[C---:B------:R-:W-:Y:S01]  /*5540*/  FMUL R89, R4.reuse, R89 ;  /* 0x0000005904597220 */ /* 0x040fe20000400000 */
[----:B------:R-:W-:Y:S02]  /*5550*/  IMAD.IADD R6, R33, 0x1, -R6 ;  /* 0x0000000121067824 */ /* 0x000fe400078e0a06 */
[----:B------:R-:W-:Y:S01]  /*5560*/  FMUL R4, R4, R29 ;  /* 0x0000001d04047220 */ /* 0x000fe20000400000 */
[C---:B--2---:R-:W-:Y:S01]  /*5570*/  FMUL R26, R5.reuse, R26 ;  /* 0x0000001a051a7220 */ /* 0x044fe20000400000 */
[C---:B------:R-:W-:Y:S01]  /*5580*/  FMUL R15, R5.reuse, R118 ;  /* 0x00000076050f7220 */ /* 0x040fe20000400000 */
[C---:B------:R-:W-:Y:S01]  /*5590*/  FMUL R30, R5.reuse, R30 ;  /* 0x0000001e051e7220 */ /* 0x040fe20000400000 */
[C---:B------:R-:W-:Y:S01]  /*55a0*/  FMUL R19, R5.reuse, R114 ;  /* 0x0000007205137220 */ /* 0x040fe20000400000 */
[C---:B------:R-:W-:Y:S01]  /*55b0*/  FMUL R34, R5.reuse, R34 ;  /* 0x0000002205227220 */ /* 0x040fe20000400000 */
[C---:B------:R-:W-:Y:S01]  /*55c0*/  FMUL R23, R5.reuse, R110 ;  /* 0x0000006e05177220 */ /* 0x040fe20000400000 */
[----:B------:R-:W-:Y:S01]  /*55d0*/  FMUL R38, R5, R38 ;  /* 0x0000002605267220 */ /* 0x000fe20000400000 */
[C---:B---3--:R-:W-:Y:S01]  /*55e0*/  FMUL R28, R11.reuse, R28 ;  /* 0x0000001c0b1c7220 */ /* 0x048fe20000400000 */
[C---:B------:R-:W-:Y:S01]  /*55f0*/  FMUL R17, R11.reuse, R116 ;  /* 0x000000740b117220 */ /* 0x040fe20000400000 */
[C---:B------:R-:W-:Y:S01]  /*5600*/  FMUL R32, R11.reuse, R32 ;  /* 0x000000200b207220 */ /* 0x040fe20000400000 */
[C---:B------:R-:W-:Y:S01]  /*5610*/  FMUL R21, R11.reuse, R112 ;  /* 0x000000700b157220 */ /* 0x040fe20000400000 */
[C---:B------:R-:W-:Y:S01]  /*5620*/  FMUL R40, R11.reuse, R40 ;  /* 0x000000280b287220 */ /* 0x040fe20000400000 */
[C---:B------:R-:W-:Y:S01]  /*5630*/  FMUL R27, R11.reuse, R104 ;  /* 0x000000680b1b7220 */ /* 0x040fe20000400000 */
[C---:B------:R-:W-:Y:S01]  /*5640*/  FMUL R36, R11.reuse, R36 ;  /* 0x000000240b247220 */ /* 0x040fe20000400000 */
[----:B------:R-:W-:Y:S01]  /*5650*/  FMUL R25, R11, R108 ;  /* 0x0000006c0b197220 */ /* 0x000fe20000400000 */
[----:B------:R-:W-:Y:S01]  /*5660*/  FMUL R5, R5, R106 ;  /* 0x0000006a05057220 */ /* 0x000fe20000400000 */
[----:B------:R-:W-:Y:S01]  /*5670*/  MOV R11, 0x3dc6b27f ;  /* 0x3dc6b27f000b7802 */ /* 0x000fe20000000f00 */
[----:B------:R-:W-:Y:S01]  /*5680*/  FADD R3, R3, -1 ;  /* 0xbf80000003037421 */ /* 0x000fe20000000000 */
[----:B------:R-:W-:Y:S01]  /*5690*/  FADD R6, R6, -1 ;  /* 0xbf80000006067421 */ /* 0x000fe20000000000 */
[----:B------:R-:W-:Y:S01]  /*56a0*/  F2FP.F16.F32.PACK_AB R42, R89, R4 ;  /* 0x00000004592a723e */ /* 0x000fe200000000ff */
[----:B------:R-:W-:Y:S01]  /*56b0*/  IMAD.IADD R9, R44, 0x1, -R9 ;  /* 0x000000012c097824 */ /* 0x000fe200078e0a09 */
[----:B------:R-:W-:Y:S01]  /*56c0*/  F2FP.F16.F32.PACK_AB R41, R38, R5 ;  /* 0x000000052629723e */ /* 0x000fe200000000ff */
[-C--:B------:R-:W-:Y:S01]  /*56d0*/  FFMA.FTZ R4, R3, R11.reuse, -0.16845393180847167969 ;  /* 0xbe2c7f3003047423 */ /* 0x080fe2000001000b */
[----:B------:R-:W-:Y:S01]  /*56e0*/  FFMA.FTZ R5, R6, R11, -0.16845393180847167969 ;  /* 0xbe2c7f3006057423 */ /* 0x000fe2000001000b */
[----:B------:R-:W-:Y:S01]  /*56f0*/  F2FP.F16.F32.PACK_AB R40, R40, R27 ;  /* 0x0000001b2828723e */ /* 0x000fe200000000ff */
[----:B------:R-:W-:-:S02]  /*5700*/  IMAD.IADD R12, R35, 0x1, -R12 ;  /* 0x00000001230c7824 */ /* 0x000fc400078e0a0c */
[----:B------:R-:W-:Y:S01]  /*5710*/  FFMA.FTZ R4, R3, R4, 0.1716887056827545166 ;  /* 0x3e2fcf2a03047423 */ /* 0x000fe20000010004 */
[C---:B------:R-:W-:Y:S01]  /*5720*/  FFMA.FTZ R5, R6.reuse, R5, 0.1716887056827545166 ;  /* 0x3e2fcf2a06057423 */ /* 0x040fe20000010005 */
[----:B------:R-:W-:Y:S01]  /*5730*/  F2FP.F16.F32.PACK_AB R43, R91, R10 ;  /* 0x0000000a5b2b723e */ /* 0x000fe200000000ff */
[----:B------:R-:W-:Y:S01]  /*5740*/  FADD R9, R9, -1 ;  /* 0xbf80000009097421 */ /* 0x000fe20000000000 */
[----:B------:R-:W-:Y:S01]  /*5750*/  FFMA.FTZ R4, R3, R4, -0.17900948226451873779 ;  /* 0xbe374e4303047423 */ /* 0x000fe20000010004 */
[C---:B------:R-:W-:Y:S01]  /*5760*/  FFMA.FTZ R5, R6.reuse, R5, -0.17900948226451873779 ;  /* 0xbe374e4306057423 */ /* 0x040fe20000010005 */
[----:B------:R-:W-:Y:S01]  /*5770*/  ISETP.GE.U32.AND P1, PT, R33, 0x7f800000, PT ;  /* 0x7f8000002100780c */ /* 0x000fe20003f26070 */
[----:B------:R0:W-:Y:S01]  /*5780*/  STSM.16.M88.4 [R138], R40 ;  /* 0x000000288a007844 */ /* 0x0001e20000000200 */
[----:B------:R-:W-:Y:S01]  /*5790*/  FFMA.FTZ R4, R3, R4, 0.20512372255325317383 ;  /* 0x3e520bf403047423 */ /* 0x000fe20000010004 */
[----:B------:R-:W-:Y:S01]  /*57a0*/  FFMA.FTZ R5, R6, R5, 0.20512372255325317383 ;  /* 0x3e520bf406057423 */ /* 0x000fe20000010005 */
[----:B------:R-:W-:Y:S01]  /*57b0*/  LEA R137, R137, UR17, 0x4 ;  /* 0x0000001189897c11 */ /* 0x000fe2000f8e20ff */
[----:B------:R-:W-:Y:S01]  /*57c0*/  FADD R12, R12, -1 ;  /* 0xbf8000000c0c7421 */ /* 0x000fe20000000000 */
[----:B------:R-:W-:Y:S01]  /*57d0*/  FFMA.FTZ R4, R3, R4, -0.24046532809734344482 ;  /* 0xbe763c8b03047423 */ /* 0x000fe20000010004 */
[----:B------:R-:W-:Y:S01]  /*57e0*/  FFMA.FTZ R5, R6, R5, -0.24046532809734344482 ;  /* 0xbe763c8b06057423 */ /* 0x000fe20000010005 */
[-C--:B------:R-:W-:Y:S01]  /*57f0*/  FFMA.FTZ R10, R9, R11.reuse, -0.16845393180847167969 ;  /* 0xbe2c7f30090a7423 */ /* 0x080fe2000001000b */
[----:B------:R-:W-:Y:S01]  /*5800*/  FFMA.FTZ R11, R12, R11, -0.16845393180847167969 ;  /* 0xbe2c7f300c0b7423 */ /* 0x000fe2000001000b */
[----:B------:R-:W-:Y:S01]  /*5810*/  FFMA.FTZ R4, R3, R4, 0.28857114911079406738 ;  /* 0x3e93bf9903047423 */ /* 0x000fe20000010004 */
[----:B------:R-:W-:Y:S01]  /*5820*/  FFMA.FTZ R5, R6, R5, 0.28857114911079406738 ;  /* 0x3e93bf9906057423 */ /* 0x000fe20000010005 */
[----:B------:R-:W-:Y:S01]  /*5830*/  FFMA.FTZ R10, R9, R10, 0.1716887056827545166 ;  /* 0x3e2fcf2a090a7423 */ /* 0x000fe2000001000a */
[----:B------:R-:W-:Y:S01]  /*5840*/  FFMA.FTZ R11, R12, R11, 0.1716887056827545166 ;  /* 0x3e2fcf2a0c0b7423 */ /* 0x000fe2000001000b */
[----:B------:R-:W-:Y:S01]  /*5850*/  FFMA.FTZ R4, R3, R4, -0.36067417263984680176 ;  /* 0xbeb8aa4903047423 */ /* 0x000fe20000010004 */
[----:B------:R-:W-:Y:S01]  /*5860*/  FFMA.FTZ R5, R6, R5, -0.36067417263984680176 ;  /* 0xbeb8aa4906057423 */ /* 0x000fe20000010005 */
[----:B------:R-:W-:Y:S01]  /*5870*/  FFMA.FTZ R10, R9, R10, -0.17900948226451873779 ;  /* 0xbe374e43090a7423 */ /* 0x000fe2000001000a */
[----:B------:R-:W-:Y:S01]  /*5880*/  FFMA.FTZ R11, R12, R11, -0.17900948226451873779 ;  /* 0xbe374e430c0b7423 */ /* 0x000fe2000001000b */
[----:B------:R-:W-:Y:S01]  /*5890*/  FFMA.FTZ R4, R3, R4, 0.48089820146560668945 ;  /* 0x3ef6384a03047423 */ /* 0x000fe20000010004 */
[----:B------:R-:W-:Y:S01]  /*58a0*/  FFMA.FTZ R5, R6, R5, 0.48089820146560668945 ;  /* 0x3ef6384a06057423 */ /* 0x000fe20000010005 */
[----:B------:R-:W-:Y:S01]  /*58b0*/  FFMA.FTZ R10, R9, R10, 0.20512372255325317383 ;  /* 0x3e520bf4090a7423 */ /* 0x000fe2000001000a */
[----:B------:R-:W-:Y:S01]  /*58c0*/  FFMA.FTZ R11, R12, R11, 0.20512372255325317383 ;  /* 0x3e520bf40c0b7423 */ /* 0x000fe2000001000b */
[----:B------:R-:W-:Y:S01]  /*58d0*/  FFMA.FTZ R4, R3, R4, -0.72134751081466674805 ;  /* 0xbf38aa3b03047423 */ /* 0x000fe20000010004 */
[----:B------:R-:W-:Y:S01]  /*58e0*/  FFMA.FTZ R5, R6, R5, -0.72134751081466674805 ;  /* 0xbf38aa3b06057423 */ /* 0x000fe20000010005 */
[----:B------:R-:W-:Y:S01]  /*58f0*/  FFMA.FTZ R10, R9, R10, -0.24046532809734344482 ;  /* 0xbe763c8b090a7423 */ /* 0x000fe2000001000a */
[----:B------:R-:W-:Y:S01]  /*5900*/  FFMA.FTZ R11, R12, R11, -0.24046532809734344482 ;  /* 0xbe763c8b0c0b7423 */ /* 0x000fe2000001000b */
[----:B------:R-:W-:Y:S01]  /*5910*/  FMUL R4, R3, R4 ;  /* 0x0000000403047220 */ /* 0x000fe20000400000 */
[----:B------:R-:W-:Y:S01]  /*5920*/  FMUL R5, R6, R5 ;  /* 0x0000000506057220 */ /* 0x000fe20000400000 */
[----:B------:R-:W-:Y:S01]  /*5930*/  FFMA.FTZ R10, R9, R10, 0.28857114911079406738 ;  /* 0x3e93bf99090a7423 */ /* 0x000fe2000001000a */
[----:B------:R-:W-:Y:S01]  /*5940*/  F2FP.F16.F32.PACK_AB R36, R36, R25 ;  /* 0x000000192424723e */ /* 0x000fe200000000ff */
[C---:B------:R-:W-:Y:S01]  /*5950*/  FMUL R4, R3.reuse, R4 ;  /* 0x0000000403047220 */ /* 0x040fe20000400000 */
[----:B------:R-:W-:Y:S01]  /*5960*/  FMUL R5, R6, R5 ;  /* 0x0000000506057220 */ /* 0x000fe20000400000 */
[----:B------:R-:W-:Y:S01]  /*5970*/  F2FP.F16.F32.PACK_AB R37, R34, R23 ;  /* 0x000000172225723e */ /* 0x000fe200000000ff */
[----:B------:R-:W-:Y:S01]  /*5980*/  FFMA.FTZ R11, R12, R11, 0.28857114911079406738 ;  /* 0x3e93bf990c0b7423 */ /* 0x000fe2000001000b */
[----:B------:R-:W-:Y:S01]  /*5990*/  FFMA.FTZ R3, R3, 1.4426950216293334961, R4 ;  /* 0x3fb8aa3b03037823 */ /* 0x000fe20000010004 */
[----:B------:R-:W-:Y:S01]  /*59a0*/  FFMA.FTZ R6, R6, 1.4426950216293334961, R5 ;  /* 0x3fb8aa3b06067823 */ /* 0x000fe20000010005 */
[----:B------:R-:W-:Y:S01]  /*59b0*/  @P1 MOV R4, 0x7f800000 ;  /* 0x7f80000000041802 */ /* 0x000fe20000000f00 */
[----:B------:R-:W-:Y:S01]  /*59c0*/  FFMA.FTZ R10, R9, R10, -0.36067417263984680176 ;  /* 0xbeb8aa49090a7423 */ /* 0x000fe2000001000a */
[----:B------:R-:W-:Y:S01]  /*59d0*/  F2FP.F16.F32.PACK_AB R38, R93, R24 ;  /* 0x000000185d26723e */ /* 0x000fe200000000ff */
[----:B------:R-:W-:Y:S01]  /*59e0*/  FADD R81, R7, R6 ;  /* 0x0000000607517221 */ /* 0x000fe20000000000 */
[----:B------:R-:W-:Y:S01]  /*59f0*/  F2FP.F16.F32.PACK_AB R39, R95, R22 ;  /* 0x000000165f27723e */ /* 0x000fe200000000ff */
[----:B------:R-:W-:Y:S01]  /*5a00*/  BAR.SYNC.DEFER_BLOCKING 0x0 ;  /* 0x0000000000007b1d */ /* 0x000fe20000010000 */
[----:B------:R-:W-:Y:S01]  /*5a10*/  @P1 FFMA.FTZ R81, R33, R4, +INF ;  /* 0x7f80000021511423 */ /* 0x000fe20000010004 */
[----:B------:R-:W-:Y:S01]  /*5a20*/  FFMA.FTZ R11, R12, R11, -0.36067417263984680176 ;  /* 0xbeb8aa490c0b7423 */ /* 0x000fe2000001000b */
[----:B------:R-:W-:Y:S01]  /*5a30*/  FFMA.FTZ R10, R9, R10, 0.48089820146560668945 ;  /* 0x3ef6384a090a7423 */ /* 0x000fe2000001000a */
[----:B------:R-:W-:Y:S01]  /*5a40*/  ISETP.GE.U32.AND P0, PT, R31, 0x7f800000, PT ;  /* 0x7f8000001f00780c */ /* 0x000fe20003f06070 */
[----:B------:R-:W-:Y:S01]  /*5a50*/  FADD R80, R2, R3 ;  /* 0x0000000302507221 */ /* 0x000fe20000000000 */
[----:B------:R-:W-:Y:S01]  /*5a60*/  FFMA.FTZ R11, R12, R11, 0.48089820146560668945 ;  /* 0x3ef6384a0c0b7423 */ /* 0x000fe2000001000b */
[----:B------:R-:W-:Y:S01]  /*5a70*/  FFMA.FTZ R10, R9, R10, -0.72134751081466674805 ;  /* 0xbf38aa3b090a7423 */ /* 0x000fe2000001000a */
[----:B------:R-:W-:Y:S01]  /*5a80*/  ISETP.GE.U32.AND P5, PT, R44, 0x7f800000, PT ;  /* 0x7f8000002c00780c */ /* 0x000fe20003fa6070 */
[----:B------:R-:W-:-:S02]  /*5a90*/  IMAD R27, R87, 0x6, RZ ;  /* 0x00000006571b7824 */ /* 0x000fc400078e02ff */
[C---:B------:R-:W-:Y:S01]  /*5aa0*/  FFMA.FTZ R11, R12.reuse, R11, -0.72134751081466674805 ;  /* 0xbf38aa3b0c0b7423 */ /* 0x040fe2000001000b */
[----:B------:R-:W-:Y:S01]  /*5ab0*/  FMUL R10, R9, R10 ;  /* 0x0000000a090a7220 */ /* 0x000fe20000400000 */
[----:B------:R-:W-:Y:S01]  /*5ac0*/  ISETP.GE.U32.AND P4, PT, R35, 0x7f800000, PT ;  /* 0x7f8000002300780c */ /* 0x000fe20003f86070 */
[----:B------:R-:W-:Y:S02]  /*5ad0*/  IMAD R25, R87, 0x5, RZ ;  /* 0x0000000557197824 */ /* 0x000fe400078e02ff */
[----:B------:R-:W-:Y:S01]  /*5ae0*/  FMUL R11, R12, R11 ;  /* 0x0000000b0c0b7220 */ /* 0x000fe20000400000 */
[C---:B------:R-:W-:Y:S01]  /*5af0*/  FMUL R10, R9.reuse, R10 ;  /* 0x0000000a090a7220 */ /* 0x040fe20000400000 */
[----:B------:R-:W-:Y:S01]  /*5b00*/  FSETP.NEU.AND P1, PT, R44, RZ, PT ;  /* 0x000000ff2c00720b */ /* 0x000fe20003f2d000 */
[----:B------:R-:W-:Y:S02]  /*5b10*/  @P0 IMAD.MOV.U32 R2, RZ, RZ, 0x7f800000 ;  /* 0x7f800000ff020424 */ /* 0x000fe400078e00ff */
[----:B------:R-:W-:Y:S01]  /*5b20*/  FMUL R11, R12, R11 ;  /* 0x0000000b0c0b7220 */ /* 0x000fe20000400000 */
[----:B------:R-:W-:Y:S01]  /*5b30*/  FFMA.FTZ R9, R9, 1.4426950216293334961, R10 ;  /* 0x3fb8aa3b09097823 */ /* 0x000fe2000001000a */
[----:B------:R-:W-:Y:S01]  /*5b40*/  FSETP.NEU.AND P2, PT, R33, RZ, PT ;  /* 0x000000ff2100720b */ /* 0x000fe20003f4d000 */
[----:B------:R-:W-:-:S02]  /*5b50*/  @P5 IMAD.MOV.U32 R3, RZ, RZ, 0x7f800000 ;  /* 0x7f800000ff035424 */ /* 0x000fc400078e00ff */
[----:B------:R-:W-:Y:S01]  /*5b60*/  FFMA.FTZ R12, R12, 1.4426950216293334961, R11 ;  /* 0x3fb8aa3b0c0c7823 */ /* 0x000fe2000001000b */
[----:B------:R-:W-:Y:S01]  /*5b70*/  FADD R82, R8, R9 ;  /* 0x0000000908527221 */ /* 0x000fe20000000000 */
[----:B------:R-:W1:Y:S01]  /*5b80*/  LDS.128 R4, [R137] ;  /* 0x0000000089047984 */ /* 0x000e620000000c00 */
[----:B------:R-:W-:Y:S01]  /*5b90*/  @P0 FFMA.FTZ R80, R31, R2, +INF ;  /* 0x7f8000001f500423 */ /* 0x000fe20000010002 */
[----:B------:R-:W-:Y:S02]  /*5ba0*/  @P4 IMAD.MOV.U32 R2, RZ, RZ, 0x7f800000 ;  /* 0x7f800000ff024424 */ /* 0x000fe400078e00ff */
[----:B------:R-:W-:Y:S01]  /*5bb0*/  @P5 FFMA.FTZ R82, R44, R3, +INF ;  /* 0x7f8000002c525423 */ /* 0x000fe20000010003 */
[----:B------:R-:W-:Y:S01]  /*5bc0*/  BAR.SYNC.DEFER_BLOCKING 0x0 ;  /* 0x0000000000007b1d */ /* 0x000fe20000010000 */
[----:B------:R-:W-:Y:S01]  /*5bd0*/  FADD R83, R13, R12 ;  /* 0x0000000c0d537221 */ /* 0x000fe20000000000 */
[C---:B------:R-:W-:Y:S01]  /*5be0*/  FSETP.NEU.AND P0, PT, R35.reuse, RZ, PT ;  /* 0x000000ff2300720b */ /* 0x040fe20003f0d000 */
[----:B------:R-:W-:Y:S01]  /*5bf0*/  @P4 FFMA.FTZ R83, R35, R2, +INF ;  /* 0x7f80000023534423 */ /* 0x000fe20000010002 */
[----:B------:R-:W-:Y:S01]  /*5c00*/  F2FP.F16.F32.PACK_AB R32, R32, R21 ;  /* 0x000000152020723e */ /* 0x000fe200000000ff */
[----:B------:R-:W-:-:S03]  /*5c10*/  IMAD R3, R134, UR5, RZ ;  /* 0x0000000586037c24 */ /* 0x000fc6000f8e02ff */
[----:B------:R-:W2:Y:S01]  /*5c20*/  LDC.64 R44, c[0x0][0x228] ;  /* 0x00008a00ff2c7b82 */ /* 0x000ea20000000a00 */
[----:B------:R-:W-:Y:S01]  /*5c30*/  F2FP.F16.F32.PACK_AB R33, R30, R19 ;  /* 0x000000131e21723e */ /* 0x000fe200000000ff */
[----:B------:R-:W-:Y:S01]  /*5c40*/  USHF.L.U32 UR5, UR4, 0x1, URZ ;  /* 0x0000000104057899 */ /* 0x000fe2000800063f */
[----:B------:R-:W-:Y:S01]  /*5c50*/  F2FP.F16.F32.PACK_AB R34, R97, R20 ;  /* 0x000000146122723e */ /* 0x000fe200000000ff */
[----:B------:R-:W-:Y:S01]  /*5c60*/  IMAD.SHL.U32 R13, R3, 0x2, RZ ;  /* 0x00000002030d7824 */ /* 0x000fe200078e00ff */
[----:B------:R-:W-:Y:S01]  /*5c70*/  F2FP.F16.F32.PACK_AB R35, R99, R18 ;  /* 0x000000126323723e */ /* 0x000fe200000000ff */
[----:B------:R-:W-:Y:S01]  /*5c80*/  IMAD.HI R12, R3, 0x2, RZ ;  /* 0x00000002030c7827 */ /* 0x000fe200078e02ff */
[----:B0-----:R-:W-:Y:S02]  /*5c90*/  F2FP.F16.F32.PACK_AB R41, R26, R15 ;  /* 0x0000000f1a29723e */ /* 0x001fe400000000ff */
[----:B------:R-:W-:Y:S01]  /*5ca0*/  F2FP.F16.F32.PACK_AB R42, R101, R14 ;  /* 0x0000000e652a723e */ /* 0x000fe200000000ff */
[C---:B------:R-:W-:Y:S01]  /*5cb0*/  IMAD.SHL.U32 R19, R87.reuse, 0x2, RZ ;  /* 0x0000000257137824 */ /* 0x040fe200078e00ff */
[----:B------:R-:W-:Y:S01]  /*5cc0*/  F2FP.F16.F32.PACK_AB R40, R28, R17 ;  /* 0x000000111c28723e */ /* 0x000fe200000000ff */
[----:B------:R-:W-:Y:S01]  /*5cd0*/  IMAD R21, R87, 0x3, RZ ;  /* 0x0000000357157824 */ /* 0x000fe200078e02ff */
[----:B------:R-:W-:Y:S01]  /*5ce0*/  F2FP.F16.F32.PACK_AB R43, R103, R16 ;  /* 0x00000010672b723e */ /* 0x000fe200000000ff */
[C---:B------:R-:W-:Y:S01]  /*5cf0*/  IMAD R29, R87.reuse, 0x7, RZ ;  /* 0x00000007571d7824 */ /* 0x040fe200078e02ff */
[C---:B------:R-:W-:Y:S01]  /*5d00*/  SHF.L.U32 R23, R87.reuse, 0x2, RZ ;  /* 0x0000000257177819 */ /* 0x040fe200000006ff */
[----:B------:R-:W-:Y:S01]  /*5d10*/  IMAD R89, R87, 0x22, RZ ;  /* 0x0000002257597824 */ /* 0x000fe200078e02ff */
[----:B------:R-:W-:Y:S01]  /*5d20*/  FSETP.NEU.AND P3, PT, R31, RZ, PT ;  /* 0x000000ff1f00720b */ /* 0x000fe20003f6d000 */
[----:B------:R0:W-:Y:S01]  /*5d30*/  STSM.16.M88.4 [R138], R36 ;  /* 0x000000248a007844 */ /* 0x0001e20000000200 */
[----:B------:R-:W-:Y:S01]  /*5d40*/  IMAD.SHL.U32 R31, R87, 0x8, RZ ;  /* 0x00000008571f7824 */ /* 0x000fe200078e00ff */
[----:B------:R-:W-:Y:S01]  /*5d50*/  FSEL R81, R81, -INF , P2 ;  /* 0xff80000051517808 */ /* 0x000fe20001000000 */
[C---:B------:R-:W-:Y:S01]  /*5d60*/  IMAD R91, R87.reuse, 0x24, RZ ;  /* 0x00000024575b7824 */ /* 0x040fe200078e02ff */
[----:B------:R-:W-:Y:S01]  /*5d70*/  BAR.SYNC.DEFER_BLOCKING 0x0 ;  /* 0x0000000000007b1d */ /* 0x000fe20000010000 */
[----:B------:R-:W-:Y:S01]  /*5d80*/  IMAD R93, R87, 0x26, RZ ;  /* 0x00000026575d7824 */ /* 0x000fe200078e02ff */
[----:B--2---:R-:W-:Y:S01]  /*5d90*/  IADD3 R2, P4, P5, R13, UR5, R44 ;  /* 0x000000050d027c10 */ /* 0x004fe2000fd9e02c */
[----:B------:R-:W-:Y:S01]  /*5da0*/  UIMAD.WIDE UR4, UR4, 0x2, URZ ;  /* 0x00000002040478a5 */ /* 0x000fe2000f8e023f */
[C---:B------:R-:W-:Y:S01]  /*5db0*/  IMAD R95, R87.reuse, 0x28, RZ ;  /* 0x00000028575f7824 */ /* 0x040fe200078e02ff */
[----:B------:R-:W-:Y:S01]  /*5dc0*/  FSEL R80, R80, -INF , P3 ;  /* 0xff80000050507808 */ /* 0x000fe20001800000 */
[C---:B------:R-:W-:Y:S01]  /*5dd0*/  IMAD R97, R87.reuse, 0x2a, RZ ;  /* 0x0000002a57617824 */ /* 0x040fe200078e02ff */
[CC--:B------:R-:W-:Y:S01]  /*5de0*/  LEA R18, P6, R87.reuse, R2.reuse, 0x2 ;  /* 0x0000000257127211 */ /* 0x0c0fe200078c10ff */
[C---:B------:R-:W-:Y:S01]  /*5df0*/  IMAD R99, R87.reuse, 0x2c, RZ ;  /* 0x0000002c57637824 */ /* 0x040fe200078e02ff */
[----:B------:R-:W-:Y:S01]  /*5e00*/  IADD3.X R3, R12, UR5, R45, P4, P5 ;  /* 0x000000050c037c10 */ /* 0x000fe2000a7ea42d */
[----:B------:R-:W-:Y:S01]  /*5e10*/  IMAD R45, R87, 0xf, RZ ;  /* 0x0000000f572d7824 */ /* 0x000fe200078e02ff */
[-C--:B------:R-:W-:Y:S01]  /*5e20*/  IADD3 R16, P5, R19, R2.reuse, RZ ;  /* 0x0000000213107210 */ /* 0x080fe20007fbe0ff */
[----:B0-----:R-:W-:Y:S01]  /*5e30*/  IMAD R39, R87, 0xc, RZ ;  /* 0x0000000c57277824 */ /* 0x001fe200078e02ff */
[-C--:B------:R-:W-:Y:S01]  /*5e40*/  IADD3 R20, P4, R27, R2.reuse, RZ ;  /* 0x000000021b147210 */ /* 0x080fe20007f9e0ff */
[C---:B------:R-:W-:Y:S01]  /*5e50*/  IMAD R37, R87.reuse, 0xb, RZ ;  /* 0x0000000b57257824 */ /* 0x040fe200078e02ff */
[CC--:B------:R-:W-:Y:S01]  /*5e60*/  LEA.HI.X.SX32 R17, R87.reuse, R3.reuse, 0x1, P5 ;  /* 0x0000000357117211 */ /* 0x0c0fe200028f0eff */
[C---:B------:R-:W-:Y:S01]  /*5e70*/  IMAD R59, R87.reuse, 0x15, RZ ;  /* 0x00000015573b7824 */ /* 0x040fe200078e02ff */
[CC--:B------:R-:W-:Y:S01]  /*5e80*/  LEA R22, P5, R87.reuse, R2.reuse, 0x3 ;  /* 0x0000000257167211 */ /* 0x0c0fe200078a18ff */
[----:B------:R-:W-:Y:S01]  /*5e90*/  IMAD R101, R87, 0x2e, RZ ;  /* 0x0000002e57657824 */ /* 0x000fe200078e02ff */
[-C--:B------:R-:W-:Y:S01]  /*5ea0*/  LEA.HI.X.SX32 R19, R19, R3.reuse, 0x1, P6 ;  /* 0x0000000313137211 */ /* 0x080fe200030f0eff */
[----:B------:R-:W-:Y:S01]  /*5eb0*/  IMAD R103, R87, 0x30, RZ ;  /* 0x0000003057677824 */ /* 0x000fe200078e02ff */
[-C--:B------:R-:W-:Y:S01]  /*5ec0*/  LEA.HI.X.SX32 R21, R21, R3.reuse, 0x1, P4 ;  /* 0x0000000315157211 */ /* 0x080fe200020f0eff */
[----:B------:R-:W-:Y:S01]  /*5ed0*/  IMAD R105, R87, 0x32, RZ ;  /* 0x0000003257697824 */ /* 0x000fe200078e02ff */
[----:B------:R-:W-:Y:S01]  /*5ee0*/  IADD3 R26, P4, R39, R2, RZ ;  /* 0x00000002271a7210 */ /* 0x000fe20007f9e0ff */
[----:B------:R-:W0:Y:S01]  /*5ef0*/  LDS.128 R8, [R137] ;  /* 0x0000000089087984 */ /* 0x000e220000000c00 */
[-C--:B------:R-:W-:Y:S01]  /*5f00*/  LEA.HI.X.SX32 R23, R23, R3.reuse, 0x1, P5 ;  /* 0x0000000317177211 */ /* 0x080fe200028f0eff */
[----:B------:R-:W-:Y:S01]  /*5f10*/  IMAD R63, R87, 0x17, RZ ;  /* 0x00000017573f7824 */ /* 0x000fe200078e02ff */
[----:B------:R-:W-:Y:S01]  /*5f20*/  LEA.HI.X.SX32 R27, R27, R3, 0x1, P4 ;  /* 0x000000031b1b7211 */ /* 0x000fe200020f0eff */
[----:B------:R-:W-:Y:S01]  /*5f30*/  BAR.SYNC.DEFER_BLOCKING 0x0 ;  /* 0x0000000000007b1d */ /* 0x000fe20000010000 */
[C---:B------:R-:W-:Y:S01]  /*5f40*/  IMAD R67, R87.reuse, 0x19, RZ ;  /* 0x0000001957437824 */ /* 0x040fe200078e02ff */
[----:B------:R-:W-:Y:S01]  /*5f50*/  FSEL R82, R82, -INF , P1 ;  /* 0xff80000052527808 */ /* 0x000fe20000800000 */
[----:B------:R-:W-:Y:S01]  /*5f60*/  IMAD R107, R87, 0x34, RZ ;  /* 0x00000034576b7824 */ /* 0x000fe200078e02ff */
[----:B------:R-:W-:Y:S01]  /*5f70*/  FSEL R83, R83, -INF , P0 ;  /* 0xff80000053537808 */ /* 0x000fe20000000000 */
[----:B------:R-:W-:-:S02]  /*5f80*/  IMAD R109, R87, 0x36, RZ ;  /* 0x00000036576d7824 */ /* 0x000fc400078e02ff */
[----:B------:R-:W-:Y:S01]  /*5f90*/  FFMA R80, R80, 0.69314718246459960938, R57 ;  /* 0x3f31721850507823 */ /* 0x000fe20000000039 */
[----:B------:R-:W-:Y:S02]  /*5fa0*/  IMAD R111, R87, 0x38, RZ ;  /* 0x00000038576f7824 */ /* 0x000fe400078e02ff */
[----:B------:R-:W-:Y:S01]  /*5fb0*/  FFMA R81, R81, 0.69314718246459960938, R72 ;  /* 0x3f31721851517823 */ /* 0x000fe20000000048 */
[C---:B------:R-:W-:Y:S02]  /*5fc0*/  IMAD R71, R87.reuse, 0x1b, RZ ;  /* 0x0000001b57477824 */ /* 0x040fe400078e02ff */
[----:B------:R-:W-:Y:S01]  /*5fd0*/  FFMA R82, R82, 0.69314718246459960938, R73 ;  /* 0x3f31721852527823 */ /* 0x000fe20000000049 */
[C---:B------:R-:W-:Y:S01]  /*5fe0*/  IMAD R113, R87.reuse, 0x3a, RZ ;  /* 0x0000003a57717824 */ /* 0x040fe200078e02ff */
[----:B------:R-:W-:Y:S01]  /*5ff0*/  LOP3.LUT R136, R136, 0x1f8, RZ, 0xc0, !PT ;  /* 0x000001f888887812 */ /* 0x000fe200078ec0ff */
[----:B------:R-:W-:Y:S02]  /*6000*/  IMAD R115, R87, 0x3c, RZ ;  /* 0x0000003c57737824 */ /* 0x000fe400078e02ff */
[----:B------:R-:W-:Y:S01]  /*6010*/  FFMA R83, R83, 0.69314718246459960938, R56 ;  /* 0x3f31721853537823 */ /* 0x000fe20000000038 */
[C---:B------:R-:W-:Y:S01]  /*6020*/  IMAD R117, R87.reuse, 0x3e, RZ ;  /* 0x0000003e57757824 */ /* 0x040fe200078e02ff */
[----:B------:R-:W-:Y:S01]  /*6030*/  ULDC UR4, c[0x0][0x27c] ;  /* 0x00009f0000047ab9 */ /* 0x000fe20000000800 */
[C---:B------:R-:W-:Y:S01]  /*6040*/  IMAD R77, R87.reuse, 0x1d, RZ ;  /* 0x0000001d574d7824 */ /* 0x040fe200078e02ff */
[----:B------:R-:W-:Y:S01]  /*6050*/  UIMAD UR4, UR16, UR4, URZ ;  /* 0x00000004100472a4 */ /* 0x000fe2000f8e023f */
[----:B------:R-:W-:-:S03]  /*6060*/  IMAD R85, R87, 0x1f, RZ ;  /* 0x0000001f57557824 */ /* 0x000fc600078e02ff */
[----:B------:R-:W-:Y:S01]  /*6070*/  USHF.L.U32 UR6, UR4, 0x2, URZ ;  /* 0x0000000204067899 */ /* 0x000fe2000800063f */
[----:B------:R2:W-:Y:S01]  /*6080*/  STSM.16.M88.4 [R138], R32 ;  /* 0x000000208a007844 */ /* 0x0005e20000000200 */
[----:B------:R-:W-:Y:S01]  /*6090*/  UIMAD.WIDE UR4, UR4, 0x4, URZ ;  /* 0x00000004040478a5 */ /* 0x000fe2000f8e023f */
[----:B------:R-:W-:Y:S01]  /*60a0*/  BAR.SYNC.DEFER_BLOCKING 0x0 ;  /* 0x0000000000007b1d */ /* 0x000fe20000010000 */
[----:B--2---:R-:W-:Y:S01]  /*60b0*/  IMAD R35, R87, 0xa, RZ ;  /* 0x0000000a57237824 */ /* 0x004fe200078e02ff */
[----:B------:R-:W-:Y:S01]  /*60c0*/  IADD3 R32, P4, R51, R2, RZ ;  /* 0x0000000233207210 */ /* 0x000fe20007f9e0ff */
[----:B------:R-:W-:-:S03]  /*60d0*/  IMAD R33, R87, 0x9, RZ ;  /* 0x0000000957217824 */ /* 0x000fc600078e02ff */
[-C--:B------:R-:W-:Y:S02]  /*60e0*/  IADD3 R24, P6, R35, R2.reuse, RZ ;  /* 0x0000000223187210 */ /* 0x080fe40007fde0ff */
[-C--:B------:R-:W-:Y:S02]  /*60f0*/  LEA.HI.X.SX32 R33, R33, R3.reuse, 0x1, P4 ;  /* 0x0000000321217211 */ /* 0x080fe400020f0eff */
[-C--:B------:R-:W-:Y:S02]  /*6100*/  LEA.HI.X.SX32 R25, R25, R3.reuse, 0x1, P6 ;  /* 0x0000000319197211 */ /* 0x080fe400030f0eff */
[----:B------:R-:W-:Y:S01]  /*6110*/  LEA R30, P6, R87, R2, 0x4 ;  /* 0x00000002571e7211 */ /* 0x000fe200078c20ff */
[----:B------:R-:W2:Y:S01]  /*6120*/  LDS.128 R12, [R137] ;  /* 0x00000000890c7984 */ /* 0x000ea20000000c00 */
[----:B------:R-:W-:Y:S02]  /*6130*/  BAR.SYNC.DEFER_BLOCKING 0x0 ;  /* 0x0000000000007b1d */ /* 0x000fe40000010000 */
[----:B------:R-:W-:-:S02]  /*6140*/  LEA.HI.X.SX32 R31, R31, R3, 0x1, P6 ;  /* 0x000000031f1f7211 */ /* 0x000fc400030f0eff */
[-C--:B------:R-:W-:Y:S02]  /*6150*/  IADD3 R36, P6, R61, R2.reuse, RZ ;  /* 0x000000023d247210 */ /* 0x080fe40007fde0ff */
[-C--:B------:R-:W-:Y:S02]  /*6160*/  IADD3 R38, P4, R65, R2.reuse, RZ ;  /* 0x0000000241267210 */ /* 0x080fe40007f9e0ff */
[-C--:B------:R-:W-:Y:S02]  /*6170*/  LEA.HI.X.SX32 R37, R37, R3.reuse, 0x1, P6 ;  /* 0x0000000325257211 */ /* 0x080fe400030f0eff */
[----:B------:R-:W-:Y:S02]  /*6180*/  LEA.HI.X.SX32 R39, R39, R3, 0x1, P4 ;  /* 0x0000000327277211 */ /* 0x000fe400020f0eff */
[----:B------:R-:W-:-:S04]  /*6190*/  IADD3 R44, P4, R79, R2, RZ ;  /* 0x000000024f2c7210 */ /* 0x000fc80007f9e0ff */
[----:B------:R-:W-:Y:S02]  /*61a0*/  LEA.HI.X.SX32 R45, R45, R3, 0x1, P4 ;  /* 0x000000032d2d7211 */ /* 0x000fe400020f0eff */
[----:B------:R-:W-:-:S04]  /*61b0*/  IADD3 R50, P4, R91, R2, RZ ;  /* 0x000000025b327210 */ /* 0x000fc80007f9e0ff */
[-C--:B------:R-:W-:Y:S02]  /*61c0*/  LEA.HI.X.SX32 R51, R51, R3.reuse, 0x1, P4 ;  /* 0x0000000333337211 */ /* 0x080fe400020f0eff */
[-C--:B------:R-:W-:Y:S01]  /*61d0*/  IADD3 R58, P4, R97, R2.reuse, RZ ;  /* 0x00000002613a7210 */ /* 0x080fe20007f9e0ff */
[----:B------:R3:W-:Y:S03]  /*61e0*/  STSM.16.M88.4 [R138], R40 ;  /* 0x000000288a007844 */ /* 0x0007e60000000200 */
[----:B------:R-:W-:Y:S01]  /*61f0*/  LEA.HI.X.SX32 R59, R59, R3, 0x1, P4 ;  /* 0x000000033b3b7211 */ /* 0x000fe200020f0eff */
[----:B------:R-:W-:Y:S01]  /*6200*/  BAR.SYNC.DEFER_BLOCKING 0x0 ;  /* 0x0000000000007b1d */ /* 0x000fe20000010000 */
[----:B------:R-:W-:-:S04]  /*6210*/  IADD3 R64, P4, R103, R2, RZ ;  /* 0x0000000267407210 */ /* 0x000fc80007f9e0ff */
[----:B------:R-:W-:Y:S02]  /*6220*/  LEA.HI.X.SX32 R65, R65, R3, 0x1, P4 ;  /* 0x0000000341417211 */ /* 0x000fe400020f0eff */
[----:B------:R-:W-:-:S04]  /*6230*/  IADD3 R70, P4, R109, R2, RZ ;  /* 0x000000026d467210 */ /* 0x000fc80007f9e0ff */
[-C--:B------:R-:W-:Y:S01]  /*6240*/  LEA.HI.X.SX32 R71, R71, R3.reuse, 0x1, P4 ;  /* 0x0000000347477211 */ /* 0x080fe200020f0eff */
[----:B---3--:R-:W-:Y:S01]  /*6250*/  IMAD R43, R87, 0xe, RZ ;  /* 0x0000000e572b7824 */ /* 0x008fe200078e02ff */
[-C--:B------:R-:W-:Y:S01]  /*6260*/  IADD3 R42, P6, R75, R2.reuse, RZ ;  /* 0x000000024b2a7210 */ /* 0x080fe20007fde0ff */
[----:B------:R-:W-:Y:S01]  /*6270*/  IMAD R41, R87, 0xd, RZ ;  /* 0x0000000d57297824 */ /* 0x000fe200078e02ff */
[-C--:B------:R-:W-:Y:S02]  /*6280*/  IADD3 R78, P4, R115, R2.reuse, RZ ;  /* 0x00000002734e7210 */ /* 0x080fe40007f9e0ff */
[C---:B------:R-:W-:Y:S02]  /*6290*/  IADD3 R28, P5, R43.reuse, R2, RZ ;  /* 0x000000022b1c7210 */ /* 0x040fe40007fbe0ff */
[-C--:B------:R-:W-:Y:S02]  /*62a0*/  LEA.HI.X.SX32 R43, R43, R3.reuse, 0x1, P6 ;  /* 0x000000032b2b7211 */ /* 0x080fe400030f0eff */
[----:B------:R-:W-:-:S02]  /*62b0*/  LEA.HI.X.SX32 R29, R29, R3, 0x1, P5 ;  /* 0x000000031d1d7211 */ /* 0x000fc400028f0eff */
[-C--:B------:R-:W-:Y:S01]  /*62c0*/  IADD3 R34, P5, R55, R2.reuse, RZ ;  /* 0x0000000237227210 */ /* 0x080fe20007fbe0ff */
[----:B-1----:R1:W-:Y:S01]  /*62d0*/  STG.E.U16 desc[UR20][R2.64], R4 ;  /* 0x0000000402007986 */ /* 0x0023e2000c101514 */
[-C--:B------:R-:W-:Y:S02]  /*62e0*/  IADD3 R48, P6, R89, R2.reuse, RZ ;  /* 0x0000000259307210 */ /* 0x080fe40007fde0ff */
[-C--:B------:R-:W-:Y:S02]  /*62f0*/  LEA.HI.X.SX32 R35, R35, R3.reuse, 0x1, P5 ;  /* 0x0000000323237211 */ /* 0x080fe400028f0eff */
[----:B------:R-:W-:Y:S02]  /*6300*/  IADD3 R40, P5, R69, R2, RZ ;  /* 0x0000000245287210 */ /* 0x000fe40007fbe0ff */
[-C--:B------:R-:W-:Y:S02]  /*6310*/  LEA.HI.X.SX32 R49, R49, R3.reuse, 0x1, P6 ;  /* 0x0000000331317211 */ /* 0x080fe400030f0eff */
[----:B------:R-:W-:-:S02]  /*6320*/  LEA.HI.X.SX32 R41, R41, R3, 0x1, P5 ;  /* 0x0000000329297211 */ /* 0x000fc400028f0eff */
[-C--:B------:R-:W-:Y:S02]  /*6330*/  LEA R46, P5, R87, R2.reuse, 0x5 ;  /* 0x00000002572e7211 */ /* 0x080fe400078a28ff */
[-C--:B------:R-:W-:Y:S02]  /*6340*/  IADD3 R54, P6, R95, R2.reuse, RZ ;  /* 0x000000025f367210 */ /* 0x080fe40007fde0ff */
[-C--:B------:R-:W-:Y:S02]  /*6350*/  LEA.HI.X.SX32 R47, R47, R3.reuse, 0x1, P5 ;  /* 0x000000032f2f7211 */ /* 0x080fe400028f0eff */
[----:B------:R-:W-:Y:S02]  /*6360*/  IADD3 R52, P5, R93, R2, RZ ;  /* 0x000000025d347210 */ /* 0x000fe40007fbe0ff */
[-C--:B------:R-:W-:Y:S02]  /*6370*/  LEA.HI.X.SX32 R55, R55, R3.reuse, 0x1, P6 ;  /* 0x0000000337377211 */ /* 0x080fe400030f0eff */
[----:B------:R-:W-:-:S02]  /*6380*/  LEA.HI.X.SX32 R53, R53, R3, 0x1, P5 ;  /* 0x0000000335357211 */ /* 0x000fc400028f0eff */
[-C--:B------:R-:W-:Y:S02]  /*6390*/  IADD3 R60, P5, R99, R2.reuse, RZ ;  /* 0x00000002633c7210 */ /* 0x080fe40007fbe0ff */
[-C--:B------:R-:W-:Y:S02]  /*63a0*/  IADD3 R62, P6, R101, R2.reuse, RZ ;  /* 0x00000002653e7210 */ /* 0x080fe40007fde0ff */
[-C--:B------:R-:W-:Y:S02]  /*63b0*/  LEA.HI.X.SX32 R61, R61, R3.reuse, 0x1, P5 ;  /* 0x000000033d3d7211 */ /* 0x080fe400028f0eff */
[-C--:B------:R-:W-:Y:S02]  /*63c0*/  IADD3 R66, P5, R105, R2.reuse, RZ ;  /* 0x0000000269427210 */ /* 0x080fe40007fbe0ff */
[----:B------:R-:W-:Y:S02]  /*63d0*/  LEA.HI.X.SX32 R63, R63, R3, 0x1, P6 ;  /* 0x000000033f3f7211 */ /* 0x000fe400030f0eff */
[----:B------:R-:W-:-:S02]  /*63e0*/  IADD3 R68, P6, R107, R2, RZ ;  /* 0x000000026b447210 */ /* 0x000fc40007fde0ff */
[-C--:B------:R-:W-:Y:S02]  /*63f0*/  LEA.HI.X.SX32 R67, R67, R3.reuse, 0x1, P5 ;  /* 0x0000000343437211 */ /* 0x080fe400028f0eff */
[-C--:B------:R-:W-:Y:S02]  /*6400*/  IADD3 R74, P5, R111, R2.reuse, RZ ;  /* 0x000000026f4a7210 */ /* 0x080fe40007fbe0ff */
[-C--:B------:R-:W-:Y:S02]  /*6410*/  LEA.HI.X.SX32 R69, R69, R3.reuse, 0x1, P6 ;  /* 0x0000000345457211 */ /* 0x080fe400030f0eff */
[-C--:B------:R-:W-:Y:S02]  /*6420*/  IADD3 R76, P6, R113, R2.reuse, RZ ;  /* 0x00000002714c7210 */ /* 0x080fe40007fde0ff */
[----:B------:R-:W-:Y:S02]  /*6430*/  LEA.HI.X.SX32 R75, R75, R3, 0x1, P5 ;  /* 0x000000034b4b7211 */ /* 0x000fe400028f0eff */
[----:B-1----:R-:W-:-:S02]  /*6440*/  IADD3 R2, P5, R117, R2, RZ ;  /* 0x0000000275027210 */ /* 0x002fc40007fbe0ff */
[-C--:B------:R-:W-:Y:S02]  /*6450*/  LEA.HI.X.SX32 R77, R77, R3.reuse, 0x1, P6 ;  /* 0x000000034d4d7211 */ /* 0x080fe400030f0eff */
[-C--:B------:R-:W-:Y:S02]  /*6460*/  LEA.HI.X.SX32 R79, R79, R3.reuse, 0x1, P4 ;  /* 0x000000034f4f7211 */ /* 0x080fe400020f0eff */
[----:B------:R-:W-:Y:S02]  /*6470*/  LEA.HI.X.SX32 R3, R85, R3, 0x1, P5 ;  /* 0x0000000355037211 */ /* 0x000fe400028f0eff */
[----:B------:R-:W1:Y:S01]  /*6480*/  LDS.128 R84, [R137] ;  /* 0x0000000089547984 */ /* 0x000e620000000c00 */
[----:B------:R-:W-:-:S05]  /*6490*/  PRMT R4, R4, 0x7632, R4 ;  /* 0x0000763204047816 */ /* 0x000fca0000000004 */
[----:B------:R3:W-:Y:S04]  /*64a0*/  STG.E.U16 desc[UR20][R16.64], R4 ;  /* 0x0000000410007986 */ /* 0x0007e8000c101514 */
[----:B------:R4:W-:Y:S01]  /*64b0*/  STG.E.U16 desc[UR20][R18.64], R5 ;  /* 0x0000000512007986 */ /* 0x0009e2000c101514 */
[----:B---3--:R-:W-:Y:S02]  /*64c0*/  PRMT R17, R5, 0x7632, R17 ;  /* 0x0000763205117816 */ /* 0x008fe40000000011 */
[----:B----4-:R-:W-:-:S03]  /*64d0*/  PRMT R19, R6, 0x7632, R19 ;  /* 0x0000763206137816 */ /* 0x010fc60000000013 */
[----:B------:R3:W-:Y:S01]  /*64e0*/  STG.E.U16 desc[UR20][R20.64], R17 ;  /* 0x0000001114007986 */ /* 0x0007e2000c101514 */
[----:B0-----:R-:W-:Y:S01]  /*64f0*/  PRMT R18, R9, 0x7632, R18 ;  /* 0x0000763209127816 */ /* 0x001fe20000000012 */
[C---:B------:R-:W-:Y:S02]  /*6500*/  IMAD.SHL.U32 R5, R134.reuse, 0x4, RZ ;  /* 0x0000000486057824 */ /* 0x040fe400078e00ff */
[----:B------:R0:W-:Y:S01]  /*6510*/  STG.E.U16 desc[UR20][R22.64], R6 ;  /* 0x0000000616007986 */ /* 0x0001e2000c101514 */
[----:B------:R-:W-:-:S03]  /*6520*/  IMAD.HI R134, R134, 0x4, RZ ;  /* 0x0000000486867827 */ /* 0x000fc600078e02ff */
[----:B------:R2:W-:Y:S01]  /*6530*/  STG.E.U16 desc[UR20][R24.64], R19 ;  /* 0x0000001318007986 */ /* 0x0005e2000c101514 */
[----:B---3--:R-:W-:-:S03]  /*6540*/  PRMT R21, R7, 0x7632, R21 ;  /* 0x0000763207157816 */ /* 0x008fc60000000015 */
[----:B------:R3:W-:Y:S01]  /*6550*/  STG.E.U16 desc[UR20][R26.64], R7 ;  /* 0x000000071a007986 */ /* 0x0007e2000c101514 */
[----:B------:R-:W-:Y:S02]  /*6560*/  PRMT R20, R10, 0x7632, R20 ;  /* 0x000076320a147816 */ /* 0x000fe40000000014 */
[----:B0-----:R-:W-:Y:S01]  /*6570*/  PRMT R23, R8, 0x7632, R23 ;  /* 0x0000763208177816 */ /* 0x001fe20000000017 */
[----:B------:R0:W-:Y:S01]  /*6580*/  STG.E.U16 desc[UR20][R28.64], R21 ;  /* 0x000000151c007986 */ /* 0x0001e2000c101514 */
[----:B------:R-:W-:Y:S02]  /*6590*/  PRMT R22, R11, 0x7632, R22 ;  /* 0x000076320b167816 */ /* 0x000fe40000000016 */
[----:B--2---:R-:W-:Y:S01]  /*65a0*/  PRMT R24, R12, 0x7632, R24 ;  /* 0x000076320c187816 */ /* 0x004fe20000000018 */
[----:B------:R2:W-:Y:S01]  /*65b0*/  STG.E.U16 desc[UR20][R30.64], R8 ;  /* 0x000000081e007986 */ /* 0x0005e2000c101514 */
[----:B-1----:R-:W-:-:S03]  /*65c0*/  PRMT R4, R87, 0x7632, R4 ;  /* 0x0000763257047816 */ /* 0x002fc60000000004 */
[----:B------:R1:W-:Y:S01]  /*65d0*/  STG.E.U16 desc[UR20][R32.64], R23 ;  /* 0x0000001720007986 */ /* 0x0003e2000c101514 */
[----:B---3--:R-:W-:-:S03]  /*65e0*/  PRMT R26, R13, 0x7632, R26 ;  /* 0x000076320d1a7816 */ /* 0x008fc6000000001a */
[----:B------:R3:W-:Y:S01]  /*65f0*/  STG.E.U16 desc[UR20][R34.64], R9 ;  /* 0x0000000922007986 */ /* 0x0007e2000c101514 */
[----:B0-----:R-:W-:-:S03]  /*6600*/  PRMT R29, R14, 0x7632, R29 ;  /* 0x000076320e1d7816 */ /* 0x001fc6000000001d */
[----:B------:R-:W-:Y:S01]  /*6610*/  STG.E.U16 desc[UR20][R36.64], R18 ;  /* 0x0000001224007986 */ /* 0x000fe2000c101514 */
[----:B--2---:R-:W-:-:S03]  /*6620*/  PRMT R31, R15, 0x7632, R31 ;  /* 0x000076320f1f7816 */ /* 0x004fc6000000001f */
[----:B------:R0:W-:Y:S01]  /*6630*/  STG.E.U16 desc[UR20][R38.64], R10 ;  /* 0x0000000a26007986 */ /* 0x0001e2000c101514 */
[----:B-1----:R-:W-:-:S03]  /*6640*/  PRMT R33, R84, 0x7632, R33 ;  /* 0x0000763254217816 */ /* 0x002fc60000000021 */
[----:B------:R-:W-:Y:S01]  /*6650*/  STG.E.U16 desc[UR20][R40.64], R20 ;  /* 0x0000001428007986 */ /* 0x000fe2000c101514 */
[----:B---3--:R-:W-:Y:S01]  /*6660*/  PRMT R35, R85, 0x7632, R35 ;  /* 0x0000763255237816 */ /* 0x008fe20000000023 */
[----:B------:R-:W1:Y:S02]  /*6670*/  LDC.64 R8, c[0x0][0x230] ;  /* 0x00008c00ff087b82 */ /* 0x000e640000000a00 */
[----:B------:R-:W-:Y:S04]  /*6680*/  STG.E.U16 desc[UR20][R42.64], R11 ;  /* 0x0000000b2a007986 */ /* 0x000fe8000c101514 */
[----:B------:R-:W-:Y:S01]  /*6690*/  STG.E.U16 desc[UR20][R44.64], R22 ;  /* 0x000000162c007986 */ /* 0x000fe2000c101514 */
[----:B0-----:R-:W-:-:S03]  /*66a0*/  PRMT R38, R86, 0x7632, R38 ;  /* 0x0000763256267816 */ /* 0x001fc60000000026 */
[----:B------:R-:W-:Y:S04]  /*66b0*/  STG.E.U16 desc[UR20][R46.64], R12 ;  /* 0x0000000c2e007986 */ /* 0x000fe8000c101514 */
        /* <DEDUP_REMOVED lines=14> */
[----:B------:R1:W-:Y:S01]  /*67a0*/  STG.E.U16 desc[UR20][R2.64], R4 ;  /* 0x0000000402007986 */ /* 0x0003e2000c101514 */
[----:B------:R-:W-:Y:S01]  /*67b0*/  BAR.SYNC.DEFER_BLOCKING 0x0 ;  /* 0x0000000000007b1d */ /* 0x000fe20000010000 */
[----:B-1----:R-:W-:-:S04]  /*67c0*/  IADD3 R2, P0, P1, R5, UR6, R8 ;  /* 0x0000000605027c10 */ /* 0x002fc8000f91e008 */
[----:B------:R-:W-:Y:S01]  /*67d0*/  IADD3.X R3, R134, UR5, R9, P0, P1 ;  /* 0x0000000586037c10 */ /* 0x000fe200087e2409 */
[----:B------:R-:W-:Y:S04]  /*67e0*/  STS.64 [R136+UR17], R80 ;  /* 0x0000005088007988 */ /* 0x000fe80008000a11 */
[----:B------:R-:W-:Y:S01]  /*67f0*/  STS.64 [R136+UR17+0x200], R82 ;  /* 0x0002005288007988 */ /* 0x000fe20008000a11 */
[----:B------:R-:W-:Y:S06]  /*6800*/  BAR.SYNC.DEFER_BLOCKING 0x0 ;  /* 0x0000000000007b1d */ /* 0x000fec0000010000 */
[----:B------:R-:W0:Y:S04]  /*6810*/  LDS R7, [R0] ;  /* 0x0000000000077984 */ /* 0x000e280000000800 */
[----:B0-----:R-:W-:Y:S01]  /*6820*/  STG.E desc[UR20][R2.64], R7 ;  /* 0x0000000702007986 */ /* 0x001fe2000c101914 */
[----:B------:R-:W-:Y:S05]  /*6830*/  EXIT ;  /* 0x000000000000794d */ /* 0x000fea0003800000 */
.L_x_2:
[----:B------:R-:W-:-:S00]  /*6840*/  BRA `(.L_x_2) ;  /* 0xfffffffc00fc7947 */ /* 0x000fc0000383ffff */
[----:B------:R-:W-:-:S00]  /*6850*/  NOP ;  /* 0x0000000000007918 */ /* 0x000fc00000000000 */
        /* <DEDUP_REMOVED lines=10> */
.L_x_3:


//--------------------- .nv.global.init           --------------------------
	.section	.nv.global.init,"aw",@progbits
.nv.global.init:
	.type		_$_str,@object
	.size		_$_str,(.L_0 - _$_str)
_$_str:
        /*0000*/ 	.byte	0x5f, 0x5f, 0x43, 0x55, 0x44, 0x41, 0x5f, 0x46, 0x54, 0x5a, 0x00
.L_0:


//--------------------- .nv.shared.attn_fwd       --------------------------
	.section	.nv.shared.attn_fwd,"aw",@nobits
	.sectionflags	@""
	.align	16
	.zero		1024


//--------------------- .nv.shared.reserved.0     --------------------------
	.section	.nv.shared.reserved.0,"aw",@nobits
	.weak		__nv_reservedSMEM_offset_0_alias
	.size		__nv_reservedSMEM_offset_0_alias, 0, 0
	.other		__nv_reservedSMEM_offset_0_alias,@"STO_CUDA_RESERVED_SHARED STV_DEFAULT"
__nv_reservedSMEM_offset_0_alias:
	.zero		0


//--------------------- .nv.constant0.attn_fwd    --------------------------
	.section	.nv.constant0.attn_fwd,"a",@progbits
	.sectionflags	@""
	.align	4
.nv.constant0.attn_fwd:
	.zero		664


//--------------------- SYMBOLS --------------------------

	.type		.nv.reservedSmem.offset0,@object
	.size		.nv.reservedSmem.offset0,0x4
